//
// Generated by NVIDIA NVVM Compiler
//
// Compiler Build ID: CL-36424714
// Cuda compilation tools, release 13.0, V13.0.88
// Based on NVVM 20.0.0
//

.version 9.0
.target sm_100
.address_size 64

	// .globl	_Z18dgemm_kernel_naiveiiiPdiS_iS_i
.extern .shared .align 16 .b8 cache[];
.extern .shared .align 16 .b8 cacheB[];

.visible .entry _Z18dgemm_kernel_naiveiiiPdiS_iS_i(
	.param .u32 _Z18dgemm_kernel_naiveiiiPdiS_iS_i_param_0,
	.param .u32 _Z18dgemm_kernel_naiveiiiPdiS_iS_i_param_1,
	.param .u32 _Z18dgemm_kernel_naiveiiiPdiS_iS_i_param_2,
	.param .u64 .ptr .align 1 _Z18dgemm_kernel_naiveiiiPdiS_iS_i_param_3,
	.param .u32 _Z18dgemm_kernel_naiveiiiPdiS_iS_i_param_4,
	.param .u64 .ptr .align 1 _Z18dgemm_kernel_naiveiiiPdiS_iS_i_param_5,
	.param .u32 _Z18dgemm_kernel_naiveiiiPdiS_iS_i_param_6,
	.param .u64 .ptr .align 1 _Z18dgemm_kernel_naiveiiiPdiS_iS_i_param_7,
	.param .u32 _Z18dgemm_kernel_naiveiiiPdiS_iS_i_param_8
)
{
	.reg .pred 	%p<3>;
	.reg .b32 	%r<18>;
	.reg .b64 	%rd<31>;
	.reg .b64 	%fd<28>;

	ld.param.u32 	%r5, [_Z18dgemm_kernel_naiveiiiPdiS_iS_i_param_2];
	ld.param.u64 	%rd13, [_Z18dgemm_kernel_naiveiiiPdiS_iS_i_param_3];
	ld.param.u32 	%r6, [_Z18dgemm_kernel_naiveiiiPdiS_iS_i_param_4];
	ld.param.u64 	%rd11, [_Z18dgemm_kernel_naiveiiiPdiS_iS_i_param_5];
	cvta.to.global.u64 	%rd1, %rd13;
	mov.u32 	%r9, %ctaid.x;
	mov.u32 	%r10, %ntid.x;
	mov.u32 	%r11, %tid.x;
	mad.lo.s32 	%r1, %r9, %r10, %r11;
	setp.lt.s32 	%p1, %r5, 1;
	mov.f64 	%fd24, 0d0000000000000000;
	mov.f64 	%fd25, %fd24;
	mov.f64 	%fd26, %fd24;
	mov.f64 	%fd27, %fd24;
	@%p1 bra 	$L__BB0_3;
	ld.param.u32 	%r14, [_Z18dgemm_kernel_naiveiiiPdiS_iS_i_param_6];
	cvta.to.global.u64 	%rd30, %rd11;
	neg.s32 	%r17, %r5;
	mul.wide.s32 	%rd3, %r6, 8;
	mul.wide.s32 	%rd4, %r14, 16;
	mul.wide.s32 	%rd5, %r14, 8;
	mul.wide.s32 	%rd14, %r1, 8;
	add.s64 	%rd29, %rd1, %rd14;
	mov.f64 	%fd27, 0d0000000000000000;
	ld.param.u32 	%r15, [_Z18dgemm_kernel_naiveiiiPdiS_iS_i_param_6];
	mul.wide.s32 	%rd17, %r15, 24;
	mov.f64 	%fd26, %fd27;
	mov.f64 	%fd25, %fd27;
	mov.f64 	%fd24, %fd27;
$L__BB0_2:
	.pragma "nounroll";
	ld.global.f64 	%fd15, [%rd29];
	ld.global.f64 	%fd16, [%rd30];
	add.s64 	%rd15, %rd30, %rd5;
	ld.global.f64 	%fd17, [%rd15];
	add.s64 	%rd16, %rd30, %rd4;
	ld.global.f64 	%fd18, [%rd16];
	add.s64 	%rd18, %rd30, %rd17;
	ld.global.f64 	%fd19, [%rd18];
	add.s64 	%rd30, %rd30, 8;
	fma.rn.f64 	%fd25, %fd15, %fd16, %fd25;
	fma.rn.f64 	%fd24, %fd15, %fd17, %fd24;
	fma.rn.f64 	%fd26, %fd15, %fd18, %fd26;
	fma.rn.f64 	%fd27, %fd15, %fd19, %fd27;
	add.s32 	%r17, %r17, 1;
	setp.ne.s32 	%p2, %r17, 0;
	add.s64 	%rd29, %rd29, %rd3;
	@%p2 bra 	$L__BB0_2;
$L__BB0_3:
	ld.param.u32 	%r16, [_Z18dgemm_kernel_naiveiiiPdiS_iS_i_param_8];
	ld.param.u64 	%rd28, [_Z18dgemm_kernel_naiveiiiPdiS_iS_i_param_7];
	cvta.to.global.u64 	%rd19, %rd28;
	mul.wide.s32 	%rd20, %r1, 8;
	add.s64 	%rd21, %rd19, %rd20;
	st.global.f64 	[%rd21], %fd25;
	mul.wide.s32 	%rd22, %r16, 8;
	add.s64 	%rd23, %rd21, %rd22;
	st.global.f64 	[%rd23], %fd24;
	shl.b32 	%r12, %r16, 1;
	mul.wide.s32 	%rd24, %r12, 8;
	add.s64 	%rd25, %rd21, %rd24;
	st.global.f64 	[%rd25], %fd26;
	mul.lo.s32 	%r13, %r16, 3;
	mul.wide.s32 	%rd26, %r13, 8;
	add.s64 	%rd27, %rd21, %rd26;
	st.global.f64 	[%rd27], %fd27;
	ret;

}
	// .globl	_Z19dgemm_kernel_sharediiiiPdiS_iS_i
.visible .entry _Z19dgemm_kernel_sharediiiiPdiS_iS_i(
	.param .u32 _Z19dgemm_kernel_sharediiiiPdiS_iS_i_param_0,
	.param .u32 _Z19dgemm_kernel_sharediiiiPdiS_iS_i_param_1,
	.param .u32 _Z19dgemm_kernel_sharediiiiPdiS_iS_i_param_2,
	.param .u32 _Z19dgemm_kernel_sharediiiiPdiS_iS_i_param_3,
	.param .u64 .ptr .align 1 _Z19dgemm_kernel_sharediiiiPdiS_iS_i_param_4,
	.param .u32 _Z19dgemm_kernel_sharediiiiPdiS_iS_i_param_5,
	.param .u64 .ptr .align 1 _Z19dgemm_kernel_sharediiiiPdiS_iS_i_param_6,
	.param .u32 _Z19dgemm_kernel_sharediiiiPdiS_iS_i_param_7,
	.param .u64 .ptr .align 1 _Z19dgemm_kernel_sharediiiiPdiS_iS_i_param_8,
	.param .u32 _Z19dgemm_kernel_sharediiiiPdiS_iS_i_param_9
)
{
	.reg .pred 	%p<10>;
	.reg .b32 	%r<70>;
	.reg .b64 	%rd<57>;
	.reg .b64 	%fd<128>;

	ld.param.u32 	%r27, [_Z19dgemm_kernel_sharediiiiPdiS_iS_i_param_2];
	ld.param.u32 	%r28, [_Z19dgemm_kernel_sharediiiiPdiS_iS_i_param_3];
	ld.param.u64 	%rd8, [_Z19dgemm_kernel_sharediiiiPdiS_iS_i_param_4];
	ld.param.u32 	%r29, [_Z19dgemm_kernel_sharediiiiPdiS_iS_i_param_5];
	ld.param.u64 	%rd6, [_Z19dgemm_kernel_sharediiiiPdiS_iS_i_param_6];
	ld.param.u32 	%r30, [_Z19dgemm_kernel_sharediiiiPdiS_iS_i_param_7];
	cvta.to.global.u64 	%rd1, %rd8;
	mov.u32 	%r32, %ctaid.x;
	mov.u32 	%r33, %ntid.x;
	mov.u32 	%r1, %tid.x;
	mad.lo.s32 	%r34, %r32, %r33, %r1;
	cvt.s64.s32 	%rd2, %r34;
	setp.lt.s32 	%p1, %r27, 1;
	mov.f64 	%fd120, 0d0000000000000000;
	mov.f64 	%fd121, %fd120;
	mov.f64 	%fd122, %fd120;
	mov.f64 	%fd123, %fd120;
	@%p1 bra 	$L__BB1_12;
	cvta.to.global.u64 	%rd56, %rd6;
	and.b32  	%r2, %r28, 3;
	and.b32  	%r3, %r28, 2147483644;
	neg.s32 	%r4, %r3;
	shl.b32 	%r5, %r29, 2;
	mov.f64 	%fd123, 0d0000000000000000;
	mov.b32 	%r61, 0;
	mul.wide.u32 	%rd9, %r1, 8;
	mul.wide.s32 	%rd11, %r30, 8;
	mul.wide.s32 	%rd45, %r28, 8;
	mov.f64 	%fd122, %fd123;
	mov.f64 	%fd121, %fd123;
	mov.f64 	%fd120, %fd123;
$L__BB1_2:
	setp.lt.s32 	%p2, %r28, 1;
	mul.lo.s32 	%r36, %r30, 3;
	shl.b32 	%r37, %r30, 1;
	add.s64 	%rd10, %rd56, %rd9;
	ld.global.f64 	%fd47, [%rd10];
	add.s64 	%rd12, %rd10, %rd11;
	ld.global.f64 	%fd48, [%rd12];
	shl.b32 	%r38, %r1, 4;
	mov.u32 	%r39, cache;
	add.s32 	%r40, %r39, %r38;
	st.shared.v2.f64 	[%r40], {%fd47, %fd48};
	mul.wide.s32 	%rd13, %r37, 8;
	add.s64 	%rd14, %rd10, %rd13;
	ld.global.f64 	%fd49, [%rd14];
	mul.wide.s32 	%rd15, %r36, 8;
	add.s64 	%rd16, %rd10, %rd15;
	ld.global.f64 	%fd50, [%rd16];
	st.shared.v2.f64 	[%r40+16], {%fd49, %fd50};
	bar.sync 	0;
	@%p2 bra 	$L__BB1_11;
	setp.lt.u32 	%p3, %r28, 4;
	mov.b32 	%r69, 0;
	@%p3 bra 	$L__BB1_6;
	mul.lo.s32 	%r62, %r29, %r61;
	add.s32 	%r65, %r62, %r29;
	add.s32 	%r43, %r61, 2;
	mul.lo.s32 	%r64, %r29, %r43;
	add.s32 	%r44, %r61, 3;
	mul.lo.s32 	%r63, %r29, %r44;
	add.s32 	%r66, %r39, 32;
	mov.u32 	%r67, %r4;
$L__BB1_5:
	.pragma "nounroll";
	cvt.s64.s32 	%rd17, %r62;
	add.s64 	%rd18, %rd17, %rd2;
	shl.b64 	%rd19, %rd18, 3;
	add.s64 	%rd20, %rd1, %rd19;
	ld.global.f64 	%fd52, [%rd20];
	ld.shared.v2.f64 	{%fd53, %fd54}, [%r66+-32];
	fma.rn.f64 	%fd55, %fd52, %fd53, %fd120;
	fma.rn.f64 	%fd56, %fd52, %fd54, %fd121;
	ld.shared.v2.f64 	{%fd57, %fd58}, [%r66+-16];
	fma.rn.f64 	%fd59, %fd52, %fd57, %fd122;
	fma.rn.f64 	%fd60, %fd52, %fd58, %fd123;
	cvt.s64.s32 	%rd21, %r65;
	add.s64 	%rd22, %rd21, %rd2;
	shl.b64 	%rd23, %rd22, 3;
	add.s64 	%rd24, %rd1, %rd23;
	ld.global.f64 	%fd61, [%rd24];
	fma.rn.f64 	%fd62, %fd61, %fd57, %fd55;
	fma.rn.f64 	%fd63, %fd61, %fd58, %fd56;
	ld.shared.v2.f64 	{%fd64, %fd65}, [%r66];
	fma.rn.f64 	%fd66, %fd61, %fd64, %fd59;
	fma.rn.f64 	%fd67, %fd61, %fd65, %fd60;
	cvt.s64.s32 	%rd25, %r64;
	add.s64 	%rd26, %rd25, %rd2;
	shl.b64 	%rd27, %rd26, 3;
	add.s64 	%rd28, %rd1, %rd27;
	ld.global.f64 	%fd68, [%rd28];
	fma.rn.f64 	%fd69, %fd68, %fd64, %fd62;
	fma.rn.f64 	%fd70, %fd68, %fd65, %fd63;
	ld.shared.v2.f64 	{%fd71, %fd72}, [%r66+16];
	fma.rn.f64 	%fd73, %fd68, %fd71, %fd66;
	fma.rn.f64 	%fd74, %fd68, %fd72, %fd67;
	cvt.s64.s32 	%rd29, %r63;
	add.s64 	%rd30, %rd29, %rd2;
	shl.b64 	%rd31, %rd30, 3;
	add.s64 	%rd32, %rd1, %rd31;
	ld.global.f64 	%fd75, [%rd32];
	fma.rn.f64 	%fd120, %fd75, %fd71, %fd69;
	fma.rn.f64 	%fd121, %fd75, %fd72, %fd70;
	ld.shared.v2.f64 	{%fd76, %fd77}, [%r66+32];
	fma.rn.f64 	%fd122, %fd75, %fd76, %fd73;
	fma.rn.f64 	%fd123, %fd75, %fd77, %fd74;
	add.s32 	%r67, %r67, 4;
	add.s32 	%r66, %r66, 64;
	add.s32 	%r65, %r65, %r5;
	add.s32 	%r64, %r64, %r5;
	add.s32 	%r63, %r63, %r5;
	add.s32 	%r62, %r62, %r5;
	setp.ne.s32 	%p4, %r67, 0;
	mov.u32 	%r69, %r3;
	@%p4 bra 	$L__BB1_5;
$L__BB1_6:
	setp.eq.s32 	%p5, %r2, 0;
	@%p5 bra 	$L__BB1_11;
	setp.eq.s32 	%p6, %r2, 1;
	@%p6 bra 	$L__BB1_9;
	add.s32 	%r46, %r69, %r61;
	mul.lo.s32 	%r47, %r46, %r29;
	cvt.s64.s32 	%rd33, %r47;
	add.s64 	%rd34, %rd33, %rd2;
	shl.b64 	%rd35, %rd34, 3;
	add.s64 	%rd36, %rd1, %rd35;
	ld.global.f64 	%fd79, [%rd36];
	shl.b32 	%r48, %r69, 4;
	mov.u32 	%r49, cache;
	add.s32 	%r50, %r49, %r48;
	ld.shared.v2.f64 	{%fd80, %fd81}, [%r50];
	fma.rn.f64 	%fd82, %fd79, %fd80, %fd120;
	fma.rn.f64 	%fd83, %fd79, %fd81, %fd121;
	ld.shared.v2.f64 	{%fd84, %fd85}, [%r50+16];
	fma.rn.f64 	%fd86, %fd79, %fd84, %fd122;
	fma.rn.f64 	%fd87, %fd79, %fd85, %fd123;
	add.s32 	%r51, %r47, %r29;
	cvt.s64.s32 	%rd37, %r51;
	add.s64 	%rd38, %rd37, %rd2;
	shl.b64 	%rd39, %rd38, 3;
	add.s64 	%rd40, %rd1, %rd39;
	ld.global.f64 	%fd88, [%rd40];
	fma.rn.f64 	%fd120, %fd88, %fd84, %fd82;
	fma.rn.f64 	%fd121, %fd88, %fd85, %fd83;
	ld.shared.v2.f64 	{%fd89, %fd90}, [%r50+32];
	fma.rn.f64 	%fd122, %fd88, %fd89, %fd86;
	fma.rn.f64 	%fd123, %fd88, %fd90, %fd87;
	add.s32 	%r69, %r69, 2;
$L__BB1_9:
	and.b32  	%r52, %r28, 1;
	setp.eq.b32 	%p7, %r52, 1;
	not.pred 	%p8, %p7;
	@%p8 bra 	$L__BB1_11;
	add.s32 	%r53, %r69, %r61;
	mul.lo.s32 	%r54, %r53, %r29;
	cvt.s64.s32 	%rd41, %r54;
	add.s64 	%rd42, %rd41, %rd2;
	shl.b64 	%rd43, %rd42, 3;
	add.s64 	%rd44, %rd1, %rd43;
	ld.global.f64 	%fd91, [%rd44];
	shl.b32 	%r55, %r69, 4;
	mov.u32 	%r56, cache;
	add.s32 	%r57, %r56, %r55;
	ld.shared.v2.f64 	{%fd92, %fd93}, [%r57];
	fma.rn.f64 	%fd120, %fd91, %fd92, %fd120;
	fma.rn.f64 	%fd121, %fd91, %fd93, %fd121;
	ld.shared.v2.f64 	{%fd94, %fd95}, [%r57+16];
	fma.rn.f64 	%fd122, %fd91, %fd94, %fd122;
	fma.rn.f64 	%fd123, %fd91, %fd95, %fd123;
$L__BB1_11:
	bar.sync 	0;
	add.s32 	%r61, %r61, %r28;
	setp.lt.s32 	%p9, %r61, %r27;
	add.s64 	%rd56, %rd56, %rd45;
	@%p9 bra 	$L__BB1_2;
$L__BB1_12:
	ld.param.u32 	%r60, [_Z19dgemm_kernel_sharediiiiPdiS_iS_i_param_9];
	ld.param.u64 	%rd55, [_Z19dgemm_kernel_sharediiiiPdiS_iS_i_param_8];
	cvta.to.global.u64 	%rd46, %rd55;
	shl.b64 	%rd47, %rd2, 3;
	add.s64 	%rd48, %rd46, %rd47;
	st.global.f64 	[%rd48], %fd120;
	mul.wide.s32 	%rd49, %r60, 8;
	add.s64 	%rd50, %rd48, %rd49;
	st.global.f64 	[%rd50], %fd121;
	shl.b32 	%r58, %r60, 1;
	mul.wide.s32 	%rd51, %r58, 8;
	add.s64 	%rd52, %rd48, %rd51;
	st.global.f64 	[%rd52], %fd122;
	mul.lo.s32 	%r59, %r60, 3;
	mul.wide.s32 	%rd53, %r59, 8;
	add.s64 	%rd54, %rd48, %rd53;
	st.global.f64 	[%rd54], %fd123;
	ret;

}
	// .globl	_Z28dgemm_kernel_prefetch_s2r_16iiiiPdiS_iS_i
.visible .entry _Z28dgemm_kernel_prefetch_s2r_16iiiiPdiS_iS_i(
	.param .u32 _Z28dgemm_kernel_prefetch_s2r_16iiiiPdiS_iS_i_param_0,
	.param .u32 _Z28dgemm_kernel_prefetch_s2r_16iiiiPdiS_iS_i_param_1,
	.param .u32 _Z28dgemm_kernel_prefetch_s2r_16iiiiPdiS_iS_i_param_2,
	.param .u32 _Z28dgemm_kernel_prefetch_s2r_16iiiiPdiS_iS_i_param_3,
	.param .u64 .ptr .align 1 _Z28dgemm_kernel_prefetch_s2r_16iiiiPdiS_iS_i_param_4,
	.param .u32 _Z28dgemm_kernel_prefetch_s2r_16iiiiPdiS_iS_i_param_5,
	.param .u64 .ptr .align 1 _Z28dgemm_kernel_prefetch_s2r_16iiiiPdiS_iS_i_param_6,
	.param .u32 _Z28dgemm_kernel_prefetch_s2r_16iiiiPdiS_iS_i_param_7,
	.param .u64 .ptr .align 1 _Z28dgemm_kernel_prefetch_s2r_16iiiiPdiS_iS_i_param_8,
	.param .u32 _Z28dgemm_kernel_prefetch_s2r_16iiiiPdiS_iS_i_param_9
)
{
	.reg .pred 	%p<22>;
	.reg .b32 	%r<172>;
	.reg .b64 	%rd<88>;
	.reg .b64 	%fd<335>;

	ld.param.u32 	%r53, [_Z28dgemm_kernel_prefetch_s2r_16iiiiPdiS_iS_i_param_2];
	ld.param.u32 	%r54, [_Z28dgemm_kernel_prefetch_s2r_16iiiiPdiS_iS_i_param_3];
	ld.param.u64 	%rd10, [_Z28dgemm_kernel_prefetch_s2r_16iiiiPdiS_iS_i_param_4];
	ld.param.u32 	%r55, [_Z28dgemm_kernel_prefetch_s2r_16iiiiPdiS_iS_i_param_5];
	ld.param.u64 	%rd8, [_Z28dgemm_kernel_prefetch_s2r_16iiiiPdiS_iS_i_param_6];
	cvta.to.global.u64 	%rd11, %rd10;
	mov.u32 	%r58, %ctaid.x;
	mov.u32 	%r59, %ntid.x;
	mov.u32 	%r1, %tid.x;
	mad.lo.s32 	%r2, %r58, %r59, %r1;
	mul.wide.s32 	%rd12, %r2, 8;
	add.s64 	%rd87, %rd11, %rd12;
	setp.lt.s32 	%p1, %r54, 1;
	@%p1 bra 	$L__BB2_13;
	add.s32 	%r61, %r54, -1;
	and.b32  	%r3, %r54, 15;
	setp.lt.u32 	%p2, %r61, 15;
	mov.b32 	%r159, 0;
	@%p2 bra 	$L__BB2_4;
	and.b32  	%r159, %r54, 2147483632;
	mov.b32 	%r164, 0;
	mov.u32 	%r66, cache;
	mul.wide.s32 	%rd15, %r55, 8;
$L__BB2_3:
	.pragma "nounroll";
	mul.lo.s32 	%r63, %r164, %r55;
	mul.wide.s32 	%rd13, %r63, 8;
	add.s64 	%rd14, %rd87, %rd13;
	ld.global.f64 	%fd105, [%rd14];
	mad.lo.s32 	%r64, %r164, %r54, %r1;
	shl.b32 	%r65, %r64, 3;
	add.s32 	%r67, %r66, %r65;
	st.shared.f64 	[%r67], %fd105;
	add.s64 	%rd16, %rd14, %rd15;
	ld.global.f64 	%fd106, [%rd16];
	shl.b32 	%r68, %r54, 3;
	add.s32 	%r69, %r67, %r68;
	st.shared.f64 	[%r69], %fd106;
	add.s64 	%rd17, %rd16, %rd15;
	ld.global.f64 	%fd107, [%rd17];
	add.s32 	%r70, %r69, %r68;
	st.shared.f64 	[%r70], %fd107;
	add.s64 	%rd18, %rd17, %rd15;
	ld.global.f64 	%fd108, [%rd18];
	add.s32 	%r71, %r70, %r68;
	st.shared.f64 	[%r71], %fd108;
	add.s64 	%rd19, %rd18, %rd15;
	ld.global.f64 	%fd109, [%rd19];
	add.s32 	%r72, %r71, %r68;
	st.shared.f64 	[%r72], %fd109;
	add.s64 	%rd20, %rd19, %rd15;
	ld.global.f64 	%fd110, [%rd20];
	add.s32 	%r73, %r72, %r68;
	st.shared.f64 	[%r73], %fd110;
	add.s64 	%rd21, %rd20, %rd15;
	ld.global.f64 	%fd111, [%rd21];
	add.s32 	%r74, %r73, %r68;
	st.shared.f64 	[%r74], %fd111;
	add.s64 	%rd22, %rd21, %rd15;
	ld.global.f64 	%fd112, [%rd22];
	add.s32 	%r75, %r74, %r68;
	st.shared.f64 	[%r75], %fd112;
	add.s64 	%rd23, %rd22, %rd15;
	ld.global.f64 	%fd113, [%rd23];
	add.s32 	%r76, %r75, %r68;
	st.shared.f64 	[%r76], %fd113;
	add.s64 	%rd24, %rd23, %rd15;
	ld.global.f64 	%fd114, [%rd24];
	add.s32 	%r77, %r76, %r68;
	st.shared.f64 	[%r77], %fd114;
	add.s64 	%rd25, %rd24, %rd15;
	ld.global.f64 	%fd115, [%rd25];
	add.s32 	%r78, %r77, %r68;
	st.shared.f64 	[%r78], %fd115;
	add.s64 	%rd26, %rd25, %rd15;
	ld.global.f64 	%fd116, [%rd26];
	add.s32 	%r79, %r78, %r68;
	st.shared.f64 	[%r79], %fd116;
	add.s64 	%rd27, %rd26, %rd15;
	ld.global.f64 	%fd117, [%rd27];
	add.s32 	%r80, %r79, %r68;
	st.shared.f64 	[%r80], %fd117;
	add.s64 	%rd28, %rd27, %rd15;
	ld.global.f64 	%fd118, [%rd28];
	add.s32 	%r81, %r80, %r68;
	st.shared.f64 	[%r81], %fd118;
	add.s64 	%rd29, %rd28, %rd15;
	ld.global.f64 	%fd119, [%rd29];
	add.s32 	%r82, %r81, %r68;
	st.shared.f64 	[%r82], %fd119;
	add.s64 	%rd30, %rd29, %rd15;
	ld.global.f64 	%fd120, [%rd30];
	add.s32 	%r83, %r82, %r68;
	st.shared.f64 	[%r83], %fd120;
	add.s32 	%r164, %r164, 16;
	setp.eq.s32 	%p3, %r164, %r159;
	@%p3 bra 	$L__BB2_4;
	bra.uni 	$L__BB2_3;
$L__BB2_4:
	setp.eq.s32 	%p4, %r3, 0;
	@%p4 bra 	$L__BB2_13;
	and.b32  	%r6, %r54, 7;
	setp.lt.u32 	%p5, %r3, 8;
	@%p5 bra 	$L__BB2_7;
	mul.lo.s32 	%r84, %r159, %r55;
	mul.wide.s32 	%rd31, %r84, 8;
	add.s64 	%rd32, %rd87, %rd31;
	ld.global.f64 	%fd121, [%rd32];
	mad.lo.s32 	%r85, %r159, %r54, %r1;
	shl.b32 	%r86, %r85, 3;
	mov.u32 	%r87, cache;
	add.s32 	%r88, %r87, %r86;
	st.shared.f64 	[%r88], %fd121;
	mul.wide.s32 	%rd33, %r55, 8;
	add.s64 	%rd34, %rd32, %rd33;
	ld.global.f64 	%fd122, [%rd34];
	shl.b32 	%r89, %r54, 3;
	add.s32 	%r90, %r88, %r89;
	st.shared.f64 	[%r90], %fd122;
	add.s64 	%rd35, %rd34, %rd33;
	ld.global.f64 	%fd123, [%rd35];
	add.s32 	%r91, %r90, %r89;
	st.shared.f64 	[%r91], %fd123;
	add.s64 	%rd36, %rd35, %rd33;
	ld.global.f64 	%fd124, [%rd36];
	add.s32 	%r92, %r91, %r89;
	st.shared.f64 	[%r92], %fd124;
	add.s64 	%rd37, %rd36, %rd33;
	ld.global.f64 	%fd125, [%rd37];
	add.s32 	%r93, %r92, %r89;
	st.shared.f64 	[%r93], %fd125;
	add.s64 	%rd38, %rd37, %rd33;
	ld.global.f64 	%fd126, [%rd38];
	add.s32 	%r94, %r93, %r89;
	st.shared.f64 	[%r94], %fd126;
	add.s64 	%rd39, %rd38, %rd33;
	ld.global.f64 	%fd127, [%rd39];
	add.s32 	%r95, %r94, %r89;
	st.shared.f64 	[%r95], %fd127;
	add.s64 	%rd40, %rd39, %rd33;
	ld.global.f64 	%fd128, [%rd40];
	add.s32 	%r96, %r95, %r89;
	st.shared.f64 	[%r96], %fd128;
	add.s32 	%r159, %r159, 8;
$L__BB2_7:
	setp.eq.s32 	%p6, %r6, 0;
	@%p6 bra 	$L__BB2_13;
	and.b32  	%r9, %r54, 3;
	setp.lt.u32 	%p7, %r6, 4;
	@%p7 bra 	$L__BB2_10;
	mul.lo.s32 	%r97, %r159, %r55;
	mul.wide.s32 	%rd41, %r97, 8;
	add.s64 	%rd42, %rd87, %rd41;
	ld.global.f64 	%fd129, [%rd42];
	mad.lo.s32 	%r98, %r159, %r54, %r1;
	shl.b32 	%r99, %r98, 3;
	mov.u32 	%r100, cache;
	add.s32 	%r101, %r100, %r99;
	st.shared.f64 	[%r101], %fd129;
	mul.wide.s32 	%rd43, %r55, 8;
	add.s64 	%rd44, %rd42, %rd43;
	ld.global.f64 	%fd130, [%rd44];
	shl.b32 	%r102, %r54, 3;
	add.s32 	%r103, %r101, %r102;
	st.shared.f64 	[%r103], %fd130;
	add.s64 	%rd45, %rd44, %rd43;
	ld.global.f64 	%fd131, [%rd45];
	add.s32 	%r104, %r103, %r102;
	st.shared.f64 	[%r104], %fd131;
	add.s64 	%rd46, %rd45, %rd43;
	ld.global.f64 	%fd132, [%rd46];
	add.s32 	%r105, %r104, %r102;
	st.shared.f64 	[%r105], %fd132;
	add.s32 	%r159, %r159, 4;
$L__BB2_10:
	setp.eq.s32 	%p8, %r9, 0;
	@%p8 bra 	$L__BB2_13;
	mov.b32 	%r163, 0;
	mov.u32 	%r110, cache;
$L__BB2_12:
	.pragma "nounroll";
	mul.lo.s32 	%r107, %r159, %r55;
	mul.wide.s32 	%rd47, %r107, 8;
	add.s64 	%rd48, %rd87, %rd47;
	ld.global.f64 	%fd133, [%rd48];
	mad.lo.s32 	%r108, %r159, %r54, %r1;
	shl.b32 	%r109, %r108, 3;
	add.s32 	%r111, %r110, %r109;
	st.shared.f64 	[%r111], %fd133;
	add.s32 	%r159, %r159, 1;
	add.s32 	%r163, %r163, 1;
	setp.ne.s32 	%p9, %r163, %r9;
	@%p9 bra 	$L__BB2_12;
$L__BB2_13:
	setp.lt.s32 	%p10, %r53, 1;
	mov.f64 	%fd327, 0d0000000000000000;
	mov.f64 	%fd328, %fd327;
	mov.f64 	%fd329, %fd327;
	mov.f64 	%fd330, %fd327;
	@%p10 bra 	$L__BB2_31;
	mul.lo.s32 	%r113, %r54, %r54;
	shl.b32 	%r114, %r113, 3;
	mov.u32 	%r115, cache;
	add.s32 	%r16, %r115, %r114;
	shl.b32 	%r116, %r1, 3;
	add.s32 	%r17, %r115, %r116;
	shl.b32 	%r18, %r54, 3;
	add.s32 	%r19, %r17, %r18;
	add.s32 	%r20, %r19, %r18;
	add.s32 	%r21, %r20, %r18;
	add.s32 	%r22, %r21, %r18;
	add.s32 	%r23, %r22, %r18;
	add.s32 	%r24, %r23, %r18;
	add.s32 	%r25, %r24, %r18;
	add.s32 	%r26, %r25, %r18;
	add.s32 	%r27, %r26, %r18;
	add.s32 	%r28, %r27, %r18;
	add.s32 	%r29, %r28, %r18;
	add.s32 	%r30, %r29, %r18;
	add.s32 	%r31, %r30, %r18;
	add.s32 	%r32, %r31, %r18;
	and.b32  	%r33, %r54, 7;
	shl.b32 	%r34, %r54, 6;
	add.s32 	%r35, %r16, 128;
	cvta.to.global.u64 	%rd86, %rd8;
	mov.f64 	%fd330, 0d0000000000000000;
	mov.b32 	%r165, 0;
	mul.wide.u32 	%rd49, %r1, 8;
	mul.wide.s32 	%rd58, %r55, 8;
	mov.f64 	%fd329, %fd330;
	mov.f64 	%fd328, %fd330;
	mov.f64 	%fd327, %fd330;
$L__BB2_15:
	ld.param.u32 	%r157, [_Z28dgemm_kernel_prefetch_s2r_16iiiiPdiS_iS_i_param_7];
	mul.lo.s32 	%r117, %r157, 3;
	shl.b32 	%r118, %r157, 1;
	bar.sync 	0;
	add.s64 	%rd50, %rd86, %rd49;
	ld.global.f64 	%fd137, [%rd50];
	shl.b32 	%r119, %r1, 5;
	add.s32 	%r120, %r16, %r119;
	st.shared.f64 	[%r120], %fd137;
	mul.wide.s32 	%rd51, %r157, 8;
	add.s64 	%rd52, %rd50, %rd51;
	ld.global.f64 	%fd138, [%rd52];
	st.shared.f64 	[%r120+8], %fd138;
	mul.wide.s32 	%rd53, %r118, 8;
	add.s64 	%rd54, %rd50, %rd53;
	ld.global.f64 	%fd139, [%rd54];
	st.shared.f64 	[%r120+16], %fd139;
	mul.wide.s32 	%rd55, %r117, 8;
	add.s64 	%rd56, %rd50, %rd55;
	ld.global.f64 	%fd140, [%rd56];
	st.shared.f64 	[%r120+24], %fd140;
	bar.sync 	0;
	add.s32 	%r165, %r165, %r54;
	setp.ge.s32 	%p11, %r165, %r53;
	@%p11 bra 	$L__BB2_17;
	mul.lo.s32 	%r121, %r55, %r54;
	mul.wide.s32 	%rd57, %r121, 8;
	add.s64 	%rd87, %rd87, %rd57;
	ld.global.f64 	%fd290, [%rd87];
	add.s64 	%rd59, %rd87, %rd58;
	ld.global.f64 	%fd289, [%rd59];
	add.s64 	%rd60, %rd59, %rd58;
	ld.global.f64 	%fd288, [%rd60];
	add.s64 	%rd61, %rd60, %rd58;
	ld.global.f64 	%fd287, [%rd61];
	add.s64 	%rd62, %rd61, %rd58;
	ld.global.f64 	%fd286, [%rd62];
	add.s64 	%rd63, %rd62, %rd58;
	ld.global.f64 	%fd285, [%rd63];
	add.s64 	%rd64, %rd63, %rd58;
	ld.global.f64 	%fd284, [%rd64];
	add.s64 	%rd65, %rd64, %rd58;
	ld.global.f64 	%fd283, [%rd65];
	add.s64 	%rd66, %rd65, %rd58;
	ld.global.f64 	%fd291, [%rd66];
	add.s64 	%rd67, %rd66, %rd58;
	ld.global.f64 	%fd292, [%rd67];
	add.s64 	%rd68, %rd67, %rd58;
	ld.global.f64 	%fd293, [%rd68];
	add.s64 	%rd69, %rd68, %rd58;
	ld.global.f64 	%fd294, [%rd69];
	add.s64 	%rd70, %rd69, %rd58;
	ld.global.f64 	%fd295, [%rd70];
	add.s64 	%rd71, %rd70, %rd58;
	ld.global.f64 	%fd296, [%rd71];
	add.s64 	%rd72, %rd71, %rd58;
	ld.global.f64 	%fd297, [%rd72];
	add.s64 	%rd73, %rd72, %rd58;
	ld.global.f64 	%fd298, [%rd73];
$L__BB2_17:
	setp.lt.s32 	%p12, %r54, 1;
	@%p12 bra 	$L__BB2_29;
	add.s32 	%r123, %r54, -1;
	setp.lt.u32 	%p13, %r123, 7;
	mov.b32 	%r170, 0;
	@%p13 bra 	$L__BB2_21;
	and.b32  	%r124, %r54, 2147483640;
	neg.s32 	%r168, %r124;
	mov.u32 	%r166, %r35;
	mov.u32 	%r167, %r17;
$L__BB2_20:
	.pragma "nounroll";
	and.b32  	%r170, %r54, 2147483640;
	ld.shared.f64 	%fd142, [%r167];
	ld.shared.f64 	%fd143, [%r166+-128];
	fma.rn.f64 	%fd144, %fd142, %fd143, %fd330;
	ld.shared.f64 	%fd145, [%r166+-120];
	fma.rn.f64 	%fd146, %fd142, %fd145, %fd329;
	ld.shared.f64 	%fd147, [%r166+-112];
	fma.rn.f64 	%fd148, %fd142, %fd147, %fd328;
	ld.shared.f64 	%fd149, [%r166+-104];
	fma.rn.f64 	%fd150, %fd142, %fd149, %fd327;
	add.s32 	%r125, %r167, %r18;
	ld.shared.f64 	%fd151, [%r125];
	ld.shared.f64 	%fd152, [%r166+-96];
	fma.rn.f64 	%fd153, %fd151, %fd152, %fd144;
	ld.shared.f64 	%fd154, [%r166+-88];
	fma.rn.f64 	%fd155, %fd151, %fd154, %fd146;
	ld.shared.f64 	%fd156, [%r166+-80];
	fma.rn.f64 	%fd157, %fd151, %fd156, %fd148;
	ld.shared.f64 	%fd158, [%r166+-72];
	fma.rn.f64 	%fd159, %fd151, %fd158, %fd150;
	add.s32 	%r126, %r125, %r18;
	ld.shared.f64 	%fd160, [%r126];
	ld.shared.f64 	%fd161, [%r166+-64];
	fma.rn.f64 	%fd162, %fd160, %fd161, %fd153;
	ld.shared.f64 	%fd163, [%r166+-56];
	fma.rn.f64 	%fd164, %fd160, %fd163, %fd155;
	ld.shared.f64 	%fd165, [%r166+-48];
	fma.rn.f64 	%fd166, %fd160, %fd165, %fd157;
	ld.shared.f64 	%fd167, [%r166+-40];
	fma.rn.f64 	%fd168, %fd160, %fd167, %fd159;
	add.s32 	%r127, %r126, %r18;
	ld.shared.f64 	%fd169, [%r127];
	ld.shared.f64 	%fd170, [%r166+-32];
	fma.rn.f64 	%fd171, %fd169, %fd170, %fd162;
	ld.shared.f64 	%fd172, [%r166+-24];
	fma.rn.f64 	%fd173, %fd169, %fd172, %fd164;
	ld.shared.f64 	%fd174, [%r166+-16];
	fma.rn.f64 	%fd175, %fd169, %fd174, %fd166;
	ld.shared.f64 	%fd176, [%r166+-8];
	fma.rn.f64 	%fd177, %fd169, %fd176, %fd168;
	add.s32 	%r128, %r127, %r18;
	ld.shared.f64 	%fd178, [%r128];
	ld.shared.f64 	%fd179, [%r166];
	fma.rn.f64 	%fd180, %fd178, %fd179, %fd171;
	ld.shared.f64 	%fd181, [%r166+8];
	fma.rn.f64 	%fd182, %fd178, %fd181, %fd173;
	ld.shared.f64 	%fd183, [%r166+16];
	fma.rn.f64 	%fd184, %fd178, %fd183, %fd175;
	ld.shared.f64 	%fd185, [%r166+24];
	fma.rn.f64 	%fd186, %fd178, %fd185, %fd177;
	add.s32 	%r129, %r128, %r18;
	ld.shared.f64 	%fd187, [%r129];
	ld.shared.f64 	%fd188, [%r166+32];
	fma.rn.f64 	%fd189, %fd187, %fd188, %fd180;
	ld.shared.f64 	%fd190, [%r166+40];
	fma.rn.f64 	%fd191, %fd187, %fd190, %fd182;
	ld.shared.f64 	%fd192, [%r166+48];
	fma.rn.f64 	%fd193, %fd187, %fd192, %fd184;
	ld.shared.f64 	%fd194, [%r166+56];
	fma.rn.f64 	%fd195, %fd187, %fd194, %fd186;
	add.s32 	%r130, %r129, %r18;
	ld.shared.f64 	%fd196, [%r130];
	ld.shared.f64 	%fd197, [%r166+64];
	fma.rn.f64 	%fd198, %fd196, %fd197, %fd189;
	ld.shared.f64 	%fd199, [%r166+72];
	fma.rn.f64 	%fd200, %fd196, %fd199, %fd191;
	ld.shared.f64 	%fd201, [%r166+80];
	fma.rn.f64 	%fd202, %fd196, %fd201, %fd193;
	ld.shared.f64 	%fd203, [%r166+88];
	fma.rn.f64 	%fd204, %fd196, %fd203, %fd195;
	add.s32 	%r131, %r130, %r18;
	ld.shared.f64 	%fd205, [%r131];
	ld.shared.f64 	%fd206, [%r166+96];
	fma.rn.f64 	%fd330, %fd205, %fd206, %fd198;
	ld.shared.f64 	%fd207, [%r166+104];
	fma.rn.f64 	%fd329, %fd205, %fd207, %fd200;
	ld.shared.f64 	%fd208, [%r166+112];
	fma.rn.f64 	%fd328, %fd205, %fd208, %fd202;
	ld.shared.f64 	%fd209, [%r166+120];
	fma.rn.f64 	%fd327, %fd205, %fd209, %fd204;
	add.s32 	%r168, %r168, 8;
	add.s32 	%r167, %r167, %r34;
	add.s32 	%r166, %r166, 256;
	setp.ne.s32 	%p14, %r168, 0;
	@%p14 bra 	$L__BB2_20;
$L__BB2_21:
	setp.eq.s32 	%p15, %r33, 0;
	@%p15 bra 	$L__BB2_29;
	add.s32 	%r132, %r33, -1;
	setp.lt.u32 	%p16, %r132, 3;
	@%p16 bra 	$L__BB2_24;
	mul.lo.s32 	%r133, %r170, %r54;
	shl.b32 	%r134, %r133, 3;
	add.s32 	%r135, %r17, %r134;
	ld.shared.f64 	%fd211, [%r135];
	shl.b32 	%r136, %r170, 5;
	add.s32 	%r137, %r16, %r136;
	ld.shared.f64 	%fd212, [%r137];
	fma.rn.f64 	%fd213, %fd211, %fd212, %fd330;
	ld.shared.f64 	%fd214, [%r137+8];
	fma.rn.f64 	%fd215, %fd211, %fd214, %fd329;
	ld.shared.f64 	%fd216, [%r137+16];
	fma.rn.f64 	%fd217, %fd211, %fd216, %fd328;
	ld.shared.f64 	%fd218, [%r137+24];
	fma.rn.f64 	%fd219, %fd211, %fd218, %fd327;
	add.s32 	%r138, %r135, %r18;
	ld.shared.f64 	%fd220, [%r138];
	ld.shared.f64 	%fd221, [%r137+32];
	fma.rn.f64 	%fd222, %fd220, %fd221, %fd213;
	ld.shared.f64 	%fd223, [%r137+40];
	fma.rn.f64 	%fd224, %fd220, %fd223, %fd215;
	ld.shared.f64 	%fd225, [%r137+48];
	fma.rn.f64 	%fd226, %fd220, %fd225, %fd217;
	ld.shared.f64 	%fd227, [%r137+56];
	fma.rn.f64 	%fd228, %fd220, %fd227, %fd219;
	add.s32 	%r139, %r138, %r18;
	ld.shared.f64 	%fd229, [%r139];
	ld.shared.f64 	%fd230, [%r137+64];
	fma.rn.f64 	%fd231, %fd229, %fd230, %fd222;
	ld.shared.f64 	%fd232, [%r137+72];
	fma.rn.f64 	%fd233, %fd229, %fd232, %fd224;
	ld.shared.f64 	%fd234, [%r137+80];
	fma.rn.f64 	%fd235, %fd229, %fd234, %fd226;
	ld.shared.f64 	%fd236, [%r137+88];
	fma.rn.f64 	%fd237, %fd229, %fd236, %fd228;
	add.s32 	%r140, %r139, %r18;
	ld.shared.f64 	%fd238, [%r140];
	ld.shared.f64 	%fd239, [%r137+96];
	fma.rn.f64 	%fd330, %fd238, %fd239, %fd231;
	ld.shared.f64 	%fd240, [%r137+104];
	fma.rn.f64 	%fd329, %fd238, %fd240, %fd233;
	ld.shared.f64 	%fd241, [%r137+112];
	fma.rn.f64 	%fd328, %fd238, %fd241, %fd235;
	ld.shared.f64 	%fd242, [%r137+120];
	fma.rn.f64 	%fd327, %fd238, %fd242, %fd237;
	add.s32 	%r170, %r170, 4;
$L__BB2_24:
	and.b32  	%r141, %r54, 3;
	setp.eq.s32 	%p17, %r141, 0;
	@%p17 bra 	$L__BB2_29;
	setp.eq.s32 	%p18, %r141, 1;
	@%p18 bra 	$L__BB2_27;
	mul.lo.s32 	%r142, %r170, %r54;
	shl.b32 	%r143, %r142, 3;
	add.s32 	%r144, %r17, %r143;
	ld.shared.f64 	%fd244, [%r144];
	shl.b32 	%r145, %r170, 5;
	add.s32 	%r146, %r16, %r145;
	ld.shared.f64 	%fd245, [%r146];
	fma.rn.f64 	%fd246, %fd244, %fd245, %fd330;
	ld.shared.f64 	%fd247, [%r146+8];
	fma.rn.f64 	%fd248, %fd244, %fd247, %fd329;
	ld.shared.f64 	%fd249, [%r146+16];
	fma.rn.f64 	%fd250, %fd244, %fd249, %fd328;
	ld.shared.f64 	%fd251, [%r146+24];
	fma.rn.f64 	%fd252, %fd244, %fd251, %fd327;
	add.s32 	%r147, %r144, %r18;
	ld.shared.f64 	%fd253, [%r147];
	ld.shared.f64 	%fd254, [%r146+32];
	fma.rn.f64 	%fd330, %fd253, %fd254, %fd246;
	ld.shared.f64 	%fd255, [%r146+40];
	fma.rn.f64 	%fd329, %fd253, %fd255, %fd248;
	ld.shared.f64 	%fd256, [%r146+48];
	fma.rn.f64 	%fd328, %fd253, %fd256, %fd250;
	ld.shared.f64 	%fd257, [%r146+56];
	fma.rn.f64 	%fd327, %fd253, %fd257, %fd252;
	add.s32 	%r170, %r170, 2;
$L__BB2_27:
	and.b32  	%r148, %r54, 1;
	setp.eq.b32 	%p19, %r148, 1;
	not.pred 	%p20, %p19;
	@%p20 bra 	$L__BB2_29;
	mul.lo.s32 	%r149, %r170, %r54;
	shl.b32 	%r150, %r149, 3;
	add.s32 	%r151, %r17, %r150;
	ld.shared.f64 	%fd258, [%r151];
	shl.b32 	%r152, %r170, 5;
	add.s32 	%r153, %r16, %r152;
	ld.shared.f64 	%fd259, [%r153];
	fma.rn.f64 	%fd330, %fd258, %fd259, %fd330;
	ld.shared.f64 	%fd260, [%r153+8];
	fma.rn.f64 	%fd329, %fd258, %fd260, %fd329;
	ld.shared.f64 	%fd261, [%r153+16];
	fma.rn.f64 	%fd328, %fd258, %fd261, %fd328;
	ld.shared.f64 	%fd262, [%r153+24];
	fma.rn.f64 	%fd327, %fd258, %fd262, %fd327;
$L__BB2_29:
	@%p11 bra 	$L__BB2_31;
	st.shared.f64 	[%r17], %fd290;
	st.shared.f64 	[%r19], %fd289;
	st.shared.f64 	[%r20], %fd288;
	st.shared.f64 	[%r21], %fd287;
	st.shared.f64 	[%r22], %fd286;
	st.shared.f64 	[%r23], %fd285;
	st.shared.f64 	[%r24], %fd284;
	st.shared.f64 	[%r25], %fd283;
	st.shared.f64 	[%r26], %fd291;
	st.shared.f64 	[%r27], %fd292;
	st.shared.f64 	[%r28], %fd293;
	st.shared.f64 	[%r29], %fd294;
	st.shared.f64 	[%r30], %fd295;
	st.shared.f64 	[%r31], %fd296;
	st.shared.f64 	[%r32], %fd297;
	add.s32 	%r156, %r32, %r18;
	st.shared.f64 	[%r156], %fd298;
	mul.wide.s32 	%rd83, %r54, 8;
	add.s64 	%rd86, %rd86, %rd83;
	bra.uni 	$L__BB2_15;
$L__BB2_31:
	ld.param.u32 	%r158, [_Z28dgemm_kernel_prefetch_s2r_16iiiiPdiS_iS_i_param_9];
	ld.param.u64 	%rd84, [_Z28dgemm_kernel_prefetch_s2r_16iiiiPdiS_iS_i_param_8];
	cvta.to.global.u64 	%rd74, %rd84;
	mul.wide.s32 	%rd75, %r2, 8;
	add.s64 	%rd76, %rd74, %rd75;
	st.global.f64 	[%rd76], %fd330;
	mul.wide.s32 	%rd77, %r158, 8;
	add.s64 	%rd78, %rd76, %rd77;
	st.global.f64 	[%rd78], %fd329;
	shl.b32 	%r154, %r158, 1;
	mul.wide.s32 	%rd79, %r154, 8;
	add.s64 	%rd80, %rd76, %rd79;
	st.global.f64 	[%rd80], %fd328;
	mul.lo.s32 	%r155, %r158, 3;
	mul.wide.s32 	%rd81, %r155, 8;
	add.s64 	%rd82, %rd76, %rd81;
	st.global.f64 	[%rd82], %fd327;
	ret;

}
	// .globl	_Z27dgemm_kernel_prefetch_s2r_8iiiiPdiS_iS_i
.visible .entry _Z27dgemm_kernel_prefetch_s2r_8iiiiPdiS_iS_i(
	.param .u32 _Z27dgemm_kernel_prefetch_s2r_8iiiiPdiS_iS_i_param_0,
	.param .u32 _Z27dgemm_kernel_prefetch_s2r_8iiiiPdiS_iS_i_param_1,
	.param .u32 _Z27dgemm_kernel_prefetch_s2r_8iiiiPdiS_iS_i_param_2,
	.param .u32 _Z27dgemm_kernel_prefetch_s2r_8iiiiPdiS_iS_i_param_3,
	.param .u64 .ptr .align 1 _Z27dgemm_kernel_prefetch_s2r_8iiiiPdiS_iS_i_param_4,
	.param .u32 _Z27dgemm_kernel_prefetch_s2r_8iiiiPdiS_iS_i_param_5,
	.param .u64 .ptr .align 1 _Z27dgemm_kernel_prefetch_s2r_8iiiiPdiS_iS_i_param_6,
	.param .u32 _Z27dgemm_kernel_prefetch_s2r_8iiiiPdiS_iS_i_param_7,
	.param .u64 .ptr .align 1 _Z27dgemm_kernel_prefetch_s2r_8iiiiPdiS_iS_i_param_8,
	.param .u32 _Z27dgemm_kernel_prefetch_s2r_8iiiiPdiS_iS_i_param_9
)
{
	.reg .pred 	%p<21>;
	.reg .b32 	%r<162>;
	.reg .b64 	%rd<80>;
	.reg .b64 	%fd<295>;

	ld.param.u32 	%r50, [_Z27dgemm_kernel_prefetch_s2r_8iiiiPdiS_iS_i_param_2];
	ld.param.u32 	%r51, [_Z27dgemm_kernel_prefetch_s2r_8iiiiPdiS_iS_i_param_3];
	ld.param.u64 	%rd10, [_Z27dgemm_kernel_prefetch_s2r_8iiiiPdiS_iS_i_param_4];
	ld.param.u32 	%r52, [_Z27dgemm_kernel_prefetch_s2r_8iiiiPdiS_iS_i_param_5];
	ld.param.u64 	%rd8, [_Z27dgemm_kernel_prefetch_s2r_8iiiiPdiS_iS_i_param_6];
	ld.param.u32 	%r53, [_Z27dgemm_kernel_prefetch_s2r_8iiiiPdiS_iS_i_param_7];
	cvta.to.global.u64 	%rd11, %rd10;
	mov.u32 	%r55, %ctaid.x;
	mov.u32 	%r56, %ntid.x;
	mov.u32 	%r1, %tid.x;
	mad.lo.s32 	%r2, %r55, %r56, %r1;
	mul.wide.s32 	%rd12, %r2, 8;
	add.s64 	%rd79, %rd11, %rd12;
	setp.lt.s32 	%p1, %r51, 1;
	@%p1 bra 	$L__BB3_13;
	add.s32 	%r58, %r51, -1;
	and.b32  	%r3, %r51, 15;
	setp.lt.u32 	%p2, %r58, 15;
	mov.b32 	%r149, 0;
	@%p2 bra 	$L__BB3_4;
	and.b32  	%r149, %r51, 2147483632;
	mov.b32 	%r154, 0;
	mov.u32 	%r63, cache;
	mul.wide.s32 	%rd15, %r52, 8;
$L__BB3_3:
	.pragma "nounroll";
	mul.lo.s32 	%r60, %r154, %r52;
	mul.wide.s32 	%rd13, %r60, 8;
	add.s64 	%rd14, %rd79, %rd13;
	ld.global.f64 	%fd81, [%rd14];
	mad.lo.s32 	%r61, %r154, %r51, %r1;
	shl.b32 	%r62, %r61, 3;
	add.s32 	%r64, %r63, %r62;
	st.shared.f64 	[%r64], %fd81;
	add.s64 	%rd16, %rd14, %rd15;
	ld.global.f64 	%fd82, [%rd16];
	shl.b32 	%r65, %r51, 3;
	add.s32 	%r66, %r64, %r65;
	st.shared.f64 	[%r66], %fd82;
	add.s64 	%rd17, %rd16, %rd15;
	ld.global.f64 	%fd83, [%rd17];
	add.s32 	%r67, %r66, %r65;
	st.shared.f64 	[%r67], %fd83;
	add.s64 	%rd18, %rd17, %rd15;
	ld.global.f64 	%fd84, [%rd18];
	add.s32 	%r68, %r67, %r65;
	st.shared.f64 	[%r68], %fd84;
	add.s64 	%rd19, %rd18, %rd15;
	ld.global.f64 	%fd85, [%rd19];
	add.s32 	%r69, %r68, %r65;
	st.shared.f64 	[%r69], %fd85;
	add.s64 	%rd20, %rd19, %rd15;
	ld.global.f64 	%fd86, [%rd20];
	add.s32 	%r70, %r69, %r65;
	st.shared.f64 	[%r70], %fd86;
	add.s64 	%rd21, %rd20, %rd15;
	ld.global.f64 	%fd87, [%rd21];
	add.s32 	%r71, %r70, %r65;
	st.shared.f64 	[%r71], %fd87;
	add.s64 	%rd22, %rd21, %rd15;
	ld.global.f64 	%fd88, [%rd22];
	add.s32 	%r72, %r71, %r65;
	st.shared.f64 	[%r72], %fd88;
	add.s64 	%rd23, %rd22, %rd15;
	ld.global.f64 	%fd89, [%rd23];
	add.s32 	%r73, %r72, %r65;
	st.shared.f64 	[%r73], %fd89;
	add.s64 	%rd24, %rd23, %rd15;
	ld.global.f64 	%fd90, [%rd24];
	add.s32 	%r74, %r73, %r65;
	st.shared.f64 	[%r74], %fd90;
	add.s64 	%rd25, %rd24, %rd15;
	ld.global.f64 	%fd91, [%rd25];
	add.s32 	%r75, %r74, %r65;
	st.shared.f64 	[%r75], %fd91;
	add.s64 	%rd26, %rd25, %rd15;
	ld.global.f64 	%fd92, [%rd26];
	add.s32 	%r76, %r75, %r65;
	st.shared.f64 	[%r76], %fd92;
	add.s64 	%rd27, %rd26, %rd15;
	ld.global.f64 	%fd93, [%rd27];
	add.s32 	%r77, %r76, %r65;
	st.shared.f64 	[%r77], %fd93;
	add.s64 	%rd28, %rd27, %rd15;
	ld.global.f64 	%fd94, [%rd28];
	add.s32 	%r78, %r77, %r65;
	st.shared.f64 	[%r78], %fd94;
	add.s64 	%rd29, %rd28, %rd15;
	ld.global.f64 	%fd95, [%rd29];
	add.s32 	%r79, %r78, %r65;
	st.shared.f64 	[%r79], %fd95;
	add.s64 	%rd30, %rd29, %rd15;
	ld.global.f64 	%fd96, [%rd30];
	add.s32 	%r80, %r79, %r65;
	st.shared.f64 	[%r80], %fd96;
	add.s32 	%r154, %r154, 16;
	setp.eq.s32 	%p3, %r154, %r149;
	@%p3 bra 	$L__BB3_4;
	bra.uni 	$L__BB3_3;
$L__BB3_4:
	setp.eq.s32 	%p4, %r3, 0;
	@%p4 bra 	$L__BB3_13;
	and.b32  	%r6, %r51, 7;
	setp.lt.u32 	%p5, %r3, 8;
	@%p5 bra 	$L__BB3_7;
	mul.lo.s32 	%r81, %r149, %r52;
	mul.wide.s32 	%rd31, %r81, 8;
	add.s64 	%rd32, %rd79, %rd31;
	ld.global.f64 	%fd97, [%rd32];
	mad.lo.s32 	%r82, %r149, %r51, %r1;
	shl.b32 	%r83, %r82, 3;
	mov.u32 	%r84, cache;
	add.s32 	%r85, %r84, %r83;
	st.shared.f64 	[%r85], %fd97;
	mul.wide.s32 	%rd33, %r52, 8;
	add.s64 	%rd34, %rd32, %rd33;
	ld.global.f64 	%fd98, [%rd34];
	shl.b32 	%r86, %r51, 3;
	add.s32 	%r87, %r85, %r86;
	st.shared.f64 	[%r87], %fd98;
	add.s64 	%rd35, %rd34, %rd33;
	ld.global.f64 	%fd99, [%rd35];
	add.s32 	%r88, %r87, %r86;
	st.shared.f64 	[%r88], %fd99;
	add.s64 	%rd36, %rd35, %rd33;
	ld.global.f64 	%fd100, [%rd36];
	add.s32 	%r89, %r88, %r86;
	st.shared.f64 	[%r89], %fd100;
	add.s64 	%rd37, %rd36, %rd33;
	ld.global.f64 	%fd101, [%rd37];
	add.s32 	%r90, %r89, %r86;
	st.shared.f64 	[%r90], %fd101;
	add.s64 	%rd38, %rd37, %rd33;
	ld.global.f64 	%fd102, [%rd38];
	add.s32 	%r91, %r90, %r86;
	st.shared.f64 	[%r91], %fd102;
	add.s64 	%rd39, %rd38, %rd33;
	ld.global.f64 	%fd103, [%rd39];
	add.s32 	%r92, %r91, %r86;
	st.shared.f64 	[%r92], %fd103;
	add.s64 	%rd40, %rd39, %rd33;
	ld.global.f64 	%fd104, [%rd40];
	add.s32 	%r93, %r92, %r86;
	st.shared.f64 	[%r93], %fd104;
	add.s32 	%r149, %r149, 8;
$L__BB3_7:
	setp.eq.s32 	%p6, %r6, 0;
	@%p6 bra 	$L__BB3_13;
	and.b32  	%r9, %r51, 3;
	setp.lt.u32 	%p7, %r6, 4;
	@%p7 bra 	$L__BB3_10;
	mul.lo.s32 	%r94, %r149, %r52;
	mul.wide.s32 	%rd41, %r94, 8;
	add.s64 	%rd42, %rd79, %rd41;
	ld.global.f64 	%fd105, [%rd42];
	mad.lo.s32 	%r95, %r149, %r51, %r1;
	shl.b32 	%r96, %r95, 3;
	mov.u32 	%r97, cache;
	add.s32 	%r98, %r97, %r96;
	st.shared.f64 	[%r98], %fd105;
	mul.wide.s32 	%rd43, %r52, 8;
	add.s64 	%rd44, %rd42, %rd43;
	ld.global.f64 	%fd106, [%rd44];
	shl.b32 	%r99, %r51, 3;
	add.s32 	%r100, %r98, %r99;
	st.shared.f64 	[%r100], %fd106;
	add.s64 	%rd45, %rd44, %rd43;
	ld.global.f64 	%fd107, [%rd45];
	add.s32 	%r101, %r100, %r99;
	st.shared.f64 	[%r101], %fd107;
	add.s64 	%rd46, %rd45, %rd43;
	ld.global.f64 	%fd108, [%rd46];
	add.s32 	%r102, %r101, %r99;
	st.shared.f64 	[%r102], %fd108;
	add.s32 	%r149, %r149, 4;
$L__BB3_10:
	setp.eq.s32 	%p8, %r9, 0;
	@%p8 bra 	$L__BB3_13;
	mov.b32 	%r153, 0;
	mov.u32 	%r107, cache;
$L__BB3_12:
	.pragma "nounroll";
	mul.lo.s32 	%r104, %r149, %r52;
	mul.wide.s32 	%rd47, %r104, 8;
	add.s64 	%rd48, %rd79, %rd47;
	ld.global.f64 	%fd109, [%rd48];
	mad.lo.s32 	%r105, %r149, %r51, %r1;
	shl.b32 	%r106, %r105, 3;
	add.s32 	%r108, %r107, %r106;
	st.shared.f64 	[%r108], %fd109;
	add.s32 	%r149, %r149, 1;
	add.s32 	%r153, %r153, 1;
	setp.ne.s32 	%p9, %r153, %r9;
	@%p9 bra 	$L__BB3_12;
$L__BB3_13:
	setp.lt.s32 	%p10, %r50, 1;
	mov.f64 	%fd287, 0d0000000000000000;
	mov.f64 	%fd288, %fd287;
	mov.f64 	%fd289, %fd287;
	mov.f64 	%fd290, %fd287;
	@%p10 bra 	$L__BB3_31;
	mul.lo.s32 	%r110, %r51, %r51;
	shl.b32 	%r111, %r110, 3;
	mov.u32 	%r112, cache;
	add.s32 	%r16, %r112, %r111;
	shl.b32 	%r17, %r53, 1;
	mul.lo.s32 	%r18, %r53, 3;
	mul.lo.s32 	%r19, %r52, %r51;
	shl.b32 	%r113, %r1, 3;
	add.s32 	%r20, %r112, %r113;
	shl.b32 	%r21, %r51, 3;
	add.s32 	%r22, %r20, %r21;
	add.s32 	%r23, %r22, %r21;
	add.s32 	%r24, %r23, %r21;
	add.s32 	%r25, %r24, %r21;
	add.s32 	%r26, %r25, %r21;
	add.s32 	%r27, %r26, %r21;
	and.b32  	%r28, %r51, 7;
	and.b32  	%r29, %r51, 3;
	and.b32  	%r30, %r51, 2147483640;
	and.b32  	%r31, %r51, 1;
	neg.s32 	%r32, %r30;
	shl.b32 	%r33, %r51, 6;
	add.s32 	%r34, %r16, 128;
	cvta.to.global.u64 	%rd78, %rd8;
	mov.f64 	%fd290, 0d0000000000000000;
	mov.b32 	%r155, 0;
	mul.wide.u32 	%rd49, %r1, 8;
	mul.wide.s32 	%rd51, %r53, 8;
	mul.wide.s32 	%rd53, %r17, 8;
	mul.wide.s32 	%rd55, %r18, 8;
	mul.wide.s32 	%rd57, %r19, 8;
	mov.f64 	%fd289, %fd290;
	mov.f64 	%fd288, %fd290;
	mov.f64 	%fd287, %fd290;
$L__BB3_15:
	bar.sync 	0;
	add.s64 	%rd50, %rd78, %rd49;
	ld.global.f64 	%fd113, [%rd50];
	shl.b32 	%r114, %r1, 5;
	add.s32 	%r115, %r16, %r114;
	st.shared.f64 	[%r115], %fd113;
	add.s64 	%rd52, %rd50, %rd51;
	ld.global.f64 	%fd114, [%rd52];
	st.shared.f64 	[%r115+8], %fd114;
	add.s64 	%rd54, %rd50, %rd53;
	ld.global.f64 	%fd115, [%rd54];
	st.shared.f64 	[%r115+16], %fd115;
	add.s64 	%rd56, %rd50, %rd55;
	ld.global.f64 	%fd116, [%rd56];
	st.shared.f64 	[%r115+24], %fd116;
	bar.sync 	0;
	add.s32 	%r155, %r155, %r51;
	setp.ge.s32 	%p11, %r155, %r50;
	@%p11 bra 	$L__BB3_17;
	add.s64 	%rd79, %rd79, %rd57;
	ld.global.f64 	%fd251, [%rd79];
	mul.wide.s32 	%rd58, %r52, 8;
	add.s64 	%rd59, %rd79, %rd58;
	ld.global.f64 	%fd252, [%rd59];
	add.s64 	%rd60, %rd59, %rd58;
	ld.global.f64 	%fd253, [%rd60];
	add.s64 	%rd61, %rd60, %rd58;
	ld.global.f64 	%fd254, [%rd61];
	add.s64 	%rd62, %rd61, %rd58;
	ld.global.f64 	%fd255, [%rd62];
	add.s64 	%rd63, %rd62, %rd58;
	ld.global.f64 	%fd256, [%rd63];
	add.s64 	%rd64, %rd63, %rd58;
	ld.global.f64 	%fd257, [%rd64];
	add.s64 	%rd65, %rd64, %rd58;
	ld.global.f64 	%fd258, [%rd65];
$L__BB3_17:
	setp.lt.s32 	%p12, %r51, 1;
	@%p12 bra 	$L__BB3_29;
	add.s32 	%r117, %r51, -1;
	setp.lt.u32 	%p13, %r117, 7;
	mov.b32 	%r160, 0;
	@%p13 bra 	$L__BB3_21;
	mov.u32 	%r156, %r34;
	mov.u32 	%r157, %r20;
	mov.u32 	%r158, %r32;
$L__BB3_20:
	.pragma "nounroll";
	ld.shared.f64 	%fd118, [%r157];
	ld.shared.f64 	%fd119, [%r156+-128];
	fma.rn.f64 	%fd120, %fd118, %fd119, %fd290;
	ld.shared.f64 	%fd121, [%r156+-120];
	fma.rn.f64 	%fd122, %fd118, %fd121, %fd289;
	ld.shared.f64 	%fd123, [%r156+-112];
	fma.rn.f64 	%fd124, %fd118, %fd123, %fd288;
	ld.shared.f64 	%fd125, [%r156+-104];
	fma.rn.f64 	%fd126, %fd118, %fd125, %fd287;
	add.s32 	%r118, %r157, %r21;
	ld.shared.f64 	%fd127, [%r118];
	ld.shared.f64 	%fd128, [%r156+-96];
	fma.rn.f64 	%fd129, %fd127, %fd128, %fd120;
	ld.shared.f64 	%fd130, [%r156+-88];
	fma.rn.f64 	%fd131, %fd127, %fd130, %fd122;
	ld.shared.f64 	%fd132, [%r156+-80];
	fma.rn.f64 	%fd133, %fd127, %fd132, %fd124;
	ld.shared.f64 	%fd134, [%r156+-72];
	fma.rn.f64 	%fd135, %fd127, %fd134, %fd126;
	add.s32 	%r119, %r118, %r21;
	ld.shared.f64 	%fd136, [%r119];
	ld.shared.f64 	%fd137, [%r156+-64];
	fma.rn.f64 	%fd138, %fd136, %fd137, %fd129;
	ld.shared.f64 	%fd139, [%r156+-56];
	fma.rn.f64 	%fd140, %fd136, %fd139, %fd131;
	ld.shared.f64 	%fd141, [%r156+-48];
	fma.rn.f64 	%fd142, %fd136, %fd141, %fd133;
	ld.shared.f64 	%fd143, [%r156+-40];
	fma.rn.f64 	%fd144, %fd136, %fd143, %fd135;
	add.s32 	%r120, %r119, %r21;
	ld.shared.f64 	%fd145, [%r120];
	ld.shared.f64 	%fd146, [%r156+-32];
	fma.rn.f64 	%fd147, %fd145, %fd146, %fd138;
	ld.shared.f64 	%fd148, [%r156+-24];
	fma.rn.f64 	%fd149, %fd145, %fd148, %fd140;
	ld.shared.f64 	%fd150, [%r156+-16];
	fma.rn.f64 	%fd151, %fd145, %fd150, %fd142;
	ld.shared.f64 	%fd152, [%r156+-8];
	fma.rn.f64 	%fd153, %fd145, %fd152, %fd144;
	add.s32 	%r121, %r120, %r21;
	ld.shared.f64 	%fd154, [%r121];
	ld.shared.f64 	%fd155, [%r156];
	fma.rn.f64 	%fd156, %fd154, %fd155, %fd147;
	ld.shared.f64 	%fd157, [%r156+8];
	fma.rn.f64 	%fd158, %fd154, %fd157, %fd149;
	ld.shared.f64 	%fd159, [%r156+16];
	fma.rn.f64 	%fd160, %fd154, %fd159, %fd151;
	ld.shared.f64 	%fd161, [%r156+24];
	fma.rn.f64 	%fd162, %fd154, %fd161, %fd153;
	add.s32 	%r122, %r121, %r21;
	ld.shared.f64 	%fd163, [%r122];
	ld.shared.f64 	%fd164, [%r156+32];
	fma.rn.f64 	%fd165, %fd163, %fd164, %fd156;
	ld.shared.f64 	%fd166, [%r156+40];
	fma.rn.f64 	%fd167, %fd163, %fd166, %fd158;
	ld.shared.f64 	%fd168, [%r156+48];
	fma.rn.f64 	%fd169, %fd163, %fd168, %fd160;
	ld.shared.f64 	%fd170, [%r156+56];
	fma.rn.f64 	%fd171, %fd163, %fd170, %fd162;
	add.s32 	%r123, %r122, %r21;
	ld.shared.f64 	%fd172, [%r123];
	ld.shared.f64 	%fd173, [%r156+64];
	fma.rn.f64 	%fd174, %fd172, %fd173, %fd165;
	ld.shared.f64 	%fd175, [%r156+72];
	fma.rn.f64 	%fd176, %fd172, %fd175, %fd167;
	ld.shared.f64 	%fd177, [%r156+80];
	fma.rn.f64 	%fd178, %fd172, %fd177, %fd169;
	ld.shared.f64 	%fd179, [%r156+88];
	fma.rn.f64 	%fd180, %fd172, %fd179, %fd171;
	add.s32 	%r124, %r123, %r21;
	ld.shared.f64 	%fd181, [%r124];
	ld.shared.f64 	%fd182, [%r156+96];
	fma.rn.f64 	%fd290, %fd181, %fd182, %fd174;
	ld.shared.f64 	%fd183, [%r156+104];
	fma.rn.f64 	%fd289, %fd181, %fd183, %fd176;
	ld.shared.f64 	%fd184, [%r156+112];
	fma.rn.f64 	%fd288, %fd181, %fd184, %fd178;
	ld.shared.f64 	%fd185, [%r156+120];
	fma.rn.f64 	%fd287, %fd181, %fd185, %fd180;
	add.s32 	%r158, %r158, 8;
	add.s32 	%r157, %r157, %r33;
	add.s32 	%r156, %r156, 256;
	setp.ne.s32 	%p14, %r158, 0;
	mov.u32 	%r160, %r30;
	@%p14 bra 	$L__BB3_20;
$L__BB3_21:
	setp.eq.s32 	%p15, %r28, 0;
	@%p15 bra 	$L__BB3_29;
	add.s32 	%r125, %r28, -1;
	setp.lt.u32 	%p16, %r125, 3;
	@%p16 bra 	$L__BB3_24;
	mul.lo.s32 	%r126, %r160, %r51;
	shl.b32 	%r127, %r126, 3;
	add.s32 	%r128, %r20, %r127;
	ld.shared.f64 	%fd187, [%r128];
	shl.b32 	%r129, %r160, 5;
	add.s32 	%r130, %r16, %r129;
	ld.shared.f64 	%fd188, [%r130];
	fma.rn.f64 	%fd189, %fd187, %fd188, %fd290;
	ld.shared.f64 	%fd190, [%r130+8];
	fma.rn.f64 	%fd191, %fd187, %fd190, %fd289;
	ld.shared.f64 	%fd192, [%r130+16];
	fma.rn.f64 	%fd193, %fd187, %fd192, %fd288;
	ld.shared.f64 	%fd194, [%r130+24];
	fma.rn.f64 	%fd195, %fd187, %fd194, %fd287;
	add.s32 	%r131, %r128, %r21;
	ld.shared.f64 	%fd196, [%r131];
	ld.shared.f64 	%fd197, [%r130+32];
	fma.rn.f64 	%fd198, %fd196, %fd197, %fd189;
	ld.shared.f64 	%fd199, [%r130+40];
	fma.rn.f64 	%fd200, %fd196, %fd199, %fd191;
	ld.shared.f64 	%fd201, [%r130+48];
	fma.rn.f64 	%fd202, %fd196, %fd201, %fd193;
	ld.shared.f64 	%fd203, [%r130+56];
	fma.rn.f64 	%fd204, %fd196, %fd203, %fd195;
	add.s32 	%r132, %r131, %r21;
	ld.shared.f64 	%fd205, [%r132];
	ld.shared.f64 	%fd206, [%r130+64];
	fma.rn.f64 	%fd207, %fd205, %fd206, %fd198;
	ld.shared.f64 	%fd208, [%r130+72];
	fma.rn.f64 	%fd209, %fd205, %fd208, %fd200;
	ld.shared.f64 	%fd210, [%r130+80];
	fma.rn.f64 	%fd211, %fd205, %fd210, %fd202;
	ld.shared.f64 	%fd212, [%r130+88];
	fma.rn.f64 	%fd213, %fd205, %fd212, %fd204;
	add.s32 	%r133, %r132, %r21;
	ld.shared.f64 	%fd214, [%r133];
	ld.shared.f64 	%fd215, [%r130+96];
	fma.rn.f64 	%fd290, %fd214, %fd215, %fd207;
	ld.shared.f64 	%fd216, [%r130+104];
	fma.rn.f64 	%fd289, %fd214, %fd216, %fd209;
	ld.shared.f64 	%fd217, [%r130+112];
	fma.rn.f64 	%fd288, %fd214, %fd217, %fd211;
	ld.shared.f64 	%fd218, [%r130+120];
	fma.rn.f64 	%fd287, %fd214, %fd218, %fd213;
	add.s32 	%r160, %r160, 4;
$L__BB3_24:
	setp.eq.s32 	%p17, %r29, 0;
	@%p17 bra 	$L__BB3_29;
	setp.eq.s32 	%p18, %r29, 1;
	@%p18 bra 	$L__BB3_27;
	mul.lo.s32 	%r134, %r160, %r51;
	shl.b32 	%r135, %r134, 3;
	add.s32 	%r136, %r20, %r135;
	ld.shared.f64 	%fd220, [%r136];
	shl.b32 	%r137, %r160, 5;
	add.s32 	%r138, %r16, %r137;
	ld.shared.f64 	%fd221, [%r138];
	fma.rn.f64 	%fd222, %fd220, %fd221, %fd290;
	ld.shared.f64 	%fd223, [%r138+8];
	fma.rn.f64 	%fd224, %fd220, %fd223, %fd289;
	ld.shared.f64 	%fd225, [%r138+16];
	fma.rn.f64 	%fd226, %fd220, %fd225, %fd288;
	ld.shared.f64 	%fd227, [%r138+24];
	fma.rn.f64 	%fd228, %fd220, %fd227, %fd287;
	add.s32 	%r139, %r136, %r21;
	ld.shared.f64 	%fd229, [%r139];
	ld.shared.f64 	%fd230, [%r138+32];
	fma.rn.f64 	%fd290, %fd229, %fd230, %fd222;
	ld.shared.f64 	%fd231, [%r138+40];
	fma.rn.f64 	%fd289, %fd229, %fd231, %fd224;
	ld.shared.f64 	%fd232, [%r138+48];
	fma.rn.f64 	%fd288, %fd229, %fd232, %fd226;
	ld.shared.f64 	%fd233, [%r138+56];
	fma.rn.f64 	%fd287, %fd229, %fd233, %fd228;
	add.s32 	%r160, %r160, 2;
$L__BB3_27:
	setp.eq.s32 	%p19, %r31, 0;
	@%p19 bra 	$L__BB3_29;
	mul.lo.s32 	%r140, %r160, %r51;
	shl.b32 	%r141, %r140, 3;
	add.s32 	%r142, %r20, %r141;
	ld.shared.f64 	%fd234, [%r142];
	shl.b32 	%r143, %r160, 5;
	add.s32 	%r144, %r16, %r143;
	ld.shared.f64 	%fd235, [%r144];
	fma.rn.f64 	%fd290, %fd234, %fd235, %fd290;
	ld.shared.f64 	%fd236, [%r144+8];
	fma.rn.f64 	%fd289, %fd234, %fd236, %fd289;
	ld.shared.f64 	%fd237, [%r144+16];
	fma.rn.f64 	%fd288, %fd234, %fd237, %fd288;
	ld.shared.f64 	%fd238, [%r144+24];
	fma.rn.f64 	%fd287, %fd234, %fd238, %fd287;
$L__BB3_29:
	@%p11 bra 	$L__BB3_31;
	st.shared.f64 	[%r20], %fd251;
	st.shared.f64 	[%r22], %fd252;
	st.shared.f64 	[%r23], %fd253;
	st.shared.f64 	[%r24], %fd254;
	st.shared.f64 	[%r25], %fd255;
	st.shared.f64 	[%r26], %fd256;
	st.shared.f64 	[%r27], %fd257;
	add.s32 	%r147, %r27, %r21;
	st.shared.f64 	[%r147], %fd258;
	mul.wide.s32 	%rd75, %r51, 8;
	add.s64 	%rd78, %rd78, %rd75;
	bra.uni 	$L__BB3_15;
$L__BB3_31:
	ld.param.u32 	%r148, [_Z27dgemm_kernel_prefetch_s2r_8iiiiPdiS_iS_i_param_9];
	ld.param.u64 	%rd76, [_Z27dgemm_kernel_prefetch_s2r_8iiiiPdiS_iS_i_param_8];
	cvta.to.global.u64 	%rd66, %rd76;
	mul.wide.s32 	%rd67, %r2, 8;
	add.s64 	%rd68, %rd66, %rd67;
	st.global.f64 	[%rd68], %fd290;
	mul.wide.s32 	%rd69, %r148, 8;
	add.s64 	%rd70, %rd68, %rd69;
	st.global.f64 	[%rd70], %fd289;
	shl.b32 	%r145, %r148, 1;
	mul.wide.s32 	%rd71, %r145, 8;
	add.s64 	%rd72, %rd68, %rd71;
	st.global.f64 	[%rd72], %fd288;
	mul.lo.s32 	%r146, %r148, 3;
	mul.wide.s32 	%rd73, %r146, 8;
	add.s64 	%rd74, %rd68, %rd73;
	st.global.f64 	[%rd74], %fd287;
	ret;

}
	// .globl	_Z30dgemm_kernel_prefetch_s2r_4_16iiiiiPdiS_iS_i
.visible .entry _Z30dgemm_kernel_prefetch_s2r_4_16iiiiiPdiS_iS_i(
	.param .u32 _Z30dgemm_kernel_prefetch_s2r_4_16iiiiiPdiS_iS_i_param_0,
	.param .u32 _Z30dgemm_kernel_prefetch_s2r_4_16iiiiiPdiS_iS_i_param_1,
	.param .u32 _Z30dgemm_kernel_prefetch_s2r_4_16iiiiiPdiS_iS_i_param_2,
	.param .u32 _Z30dgemm_kernel_prefetch_s2r_4_16iiiiiPdiS_iS_i_param_3,
	.param .u32 _Z30dgemm_kernel_prefetch_s2r_4_16iiiiiPdiS_iS_i_param_4,
	.param .u64 .ptr .align 1 _Z30dgemm_kernel_prefetch_s2r_4_16iiiiiPdiS_iS_i_param_5,
	.param .u32 _Z30dgemm_kernel_prefetch_s2r_4_16iiiiiPdiS_iS_i_param_6,
	.param .u64 .ptr .align 1 _Z30dgemm_kernel_prefetch_s2r_4_16iiiiiPdiS_iS_i_param_7,
	.param .u32 _Z30dgemm_kernel_prefetch_s2r_4_16iiiiiPdiS_iS_i_param_8,
	.param .u64 .ptr .align 1 _Z30dgemm_kernel_prefetch_s2r_4_16iiiiiPdiS_iS_i_param_9,
	.param .u32 _Z30dgemm_kernel_prefetch_s2r_4_16iiiiiPdiS_iS_i_param_10
)
{
	.reg .pred 	%p<14>;
	.reg .b32 	%r<63>;
	.reg .b64 	%rd<56>;
	.reg .b64 	%fd<114>;

	ld.param.u32 	%r23, [_Z30dgemm_kernel_prefetch_s2r_4_16iiiiiPdiS_iS_i_param_2];
	ld.param.u32 	%r24, [_Z30dgemm_kernel_prefetch_s2r_4_16iiiiiPdiS_iS_i_param_3];
	ld.param.u32 	%r25, [_Z30dgemm_kernel_prefetch_s2r_4_16iiiiiPdiS_iS_i_param_4];
	ld.param.u64 	%rd15, [_Z30dgemm_kernel_prefetch_s2r_4_16iiiiiPdiS_iS_i_param_5];
	ld.param.u32 	%r26, [_Z30dgemm_kernel_prefetch_s2r_4_16iiiiiPdiS_iS_i_param_6];
	ld.param.u64 	%rd13, [_Z30dgemm_kernel_prefetch_s2r_4_16iiiiiPdiS_iS_i_param_7];
	ld.param.u32 	%r27, [_Z30dgemm_kernel_prefetch_s2r_4_16iiiiiPdiS_iS_i_param_8];
	cvta.to.global.u64 	%rd16, %rd15;
	mov.u32 	%r29, %ctaid.x;
	mov.u32 	%r30, %ntid.x;
	mov.u32 	%r1, %tid.x;
	mad.lo.s32 	%r2, %r29, %r30, %r1;
	mul.wide.s32 	%rd17, %r2, 8;
	add.s64 	%rd1, %rd16, %rd17;
	setp.lt.s32 	%p1, %r25, 1;
	@%p1 bra 	$L__BB4_3;
	mov.b32 	%r57, 0;
$L__BB4_2:
	.pragma "nounroll";
	mul.lo.s32 	%r32, %r57, %r26;
	mul.wide.s32 	%rd18, %r32, 8;
	add.s64 	%rd19, %rd1, %rd18;
	ld.global.f64 	%fd57, [%rd19];
	mad.lo.s32 	%r33, %r57, %r24, %r1;
	shl.b32 	%r34, %r33, 3;
	mov.u32 	%r35, cache;
	add.s32 	%r36, %r35, %r34;
	st.shared.f64 	[%r36], %fd57;
	add.s32 	%r57, %r57, 1;
	setp.ne.s32 	%p2, %r57, %r25;
	@%p2 bra 	$L__BB4_2;
$L__BB4_3:
	mul.lo.s32 	%r5, %r26, %r25;
	setp.lt.s32 	%p3, %r23, 1;
	mov.f64 	%fd70, 0d0000000000000000;
	mov.f64 	%fd71, %fd70;
	mov.f64 	%fd72, %fd70;
	mov.f64 	%fd73, %fd70;
	@%p3 bra 	$L__BB4_22;
	mul.lo.s32 	%r38, %r25, %r24;
	shl.b32 	%r39, %r38, 3;
	mov.u32 	%r40, cache;
	add.s32 	%r6, %r40, %r39;
	shl.b32 	%r41, %r1, 3;
	add.s32 	%r7, %r40, %r41;
	shl.b32 	%r42, %r24, 3;
	add.s32 	%r8, %r7, %r42;
	add.s32 	%r9, %r8, %r42;
	add.s32 	%r10, %r9, %r42;
	mul.wide.s32 	%rd2, %r26, 8;
	cvta.to.global.u64 	%rd53, %rd13;
	mul.wide.s32 	%rd20, %r5, 8;
	add.s64 	%rd54, %rd1, %rd20;
	mov.f64 	%fd73, 0d0000000000000000;
	mov.b32 	%r58, 0;
	mul.wide.u32 	%rd21, %r1, 8;
	mul.wide.s32 	%rd23, %r27, 8;
	mov.f64 	%fd72, %fd73;
	mov.f64 	%fd71, %fd73;
	mov.f64 	%fd70, %fd73;
	bra.uni 	$L__BB4_6;
$L__BB4_5:
	setp.ge.s32 	%p13, %r58, %r23;
	mul.wide.s32 	%rd40, %r24, 8;
	add.s64 	%rd53, %rd53, %rd40;
	@%p13 bra 	$L__BB4_22;
$L__BB4_6:
	.pragma "nounroll";
	mov.u32 	%r62, %r58;
	setp.lt.s32 	%p4, %r24, 1;
	mul.lo.s32 	%r43, %r27, 3;
	shl.b32 	%r44, %r27, 1;
	bar.sync 	0;
	add.s64 	%rd22, %rd53, %rd21;
	ld.global.f64 	%fd61, [%rd22];
	shl.b32 	%r45, %r1, 5;
	add.s32 	%r46, %r6, %r45;
	st.shared.f64 	[%r46], %fd61;
	add.s64 	%rd24, %rd22, %rd23;
	ld.global.f64 	%fd62, [%rd24];
	st.shared.f64 	[%r46+8], %fd62;
	mul.wide.s32 	%rd25, %r44, 8;
	add.s64 	%rd26, %rd22, %rd25;
	ld.global.f64 	%fd63, [%rd26];
	st.shared.f64 	[%r46+16], %fd63;
	mul.wide.s32 	%rd27, %r43, 8;
	add.s64 	%rd28, %rd22, %rd27;
	ld.global.f64 	%fd64, [%rd28];
	st.shared.f64 	[%r46+24], %fd64;
	bar.sync 	0;
	add.s32 	%r58, %r62, %r24;
	@%p4 bra 	$L__BB4_5;
	setp.gt.s32 	%p5, %r25, 0;
	@%p5 bra 	$L__BB4_14;
	add.s32 	%r61, %r25, %r62;
$L__BB4_9:
	.pragma "nounroll";
	add.s32 	%r62, %r62, %r25;
	setp.ge.s32 	%p6, %r61, %r23;
	@%p6 bra 	$L__BB4_11;
	ld.global.f64 	%fd98, [%rd54];
	add.s64 	%rd29, %rd54, %rd2;
	ld.global.f64 	%fd99, [%rd29];
	mul.wide.s32 	%rd30, %r26, 16;
	add.s64 	%rd31, %rd54, %rd30;
	ld.global.f64 	%fd100, [%rd31];
	mul.wide.s32 	%rd32, %r26, 24;
	add.s64 	%rd33, %rd54, %rd32;
	ld.global.f64 	%fd101, [%rd33];
$L__BB4_11:
	@%p6 bra 	$L__BB4_13;
	st.shared.f64 	[%r7], %fd98;
	st.shared.f64 	[%r8], %fd99;
	st.shared.f64 	[%r9], %fd100;
	st.shared.f64 	[%r10], %fd101;
$L__BB4_13:
	add.s32 	%r61, %r61, %r25;
	mul.wide.s32 	%rd34, %r5, 8;
	add.s64 	%rd54, %rd54, %rd34;
	setp.lt.s32 	%p8, %r62, %r58;
	@%p8 bra 	$L__BB4_9;
	bra.uni 	$L__BB4_5;
$L__BB4_14:
	mov.u32 	%r59, %r62;
$L__BB4_15:
	.pragma "nounroll";
	add.s32 	%r15, %r59, %r25;
	setp.ge.s32 	%p9, %r15, %r23;
	@%p9 bra 	$L__BB4_17;
	ld.global.f64 	%fd98, [%rd54];
	mul.wide.s32 	%rd35, %r26, 8;
	add.s64 	%rd36, %rd54, %rd35;
	ld.global.f64 	%fd99, [%rd36];
	add.s64 	%rd37, %rd36, %rd2;
	ld.global.f64 	%fd100, [%rd37];
	add.s64 	%rd38, %rd37, %rd2;
	ld.global.f64 	%fd101, [%rd38];
$L__BB4_17:
	sub.s32 	%r18, %r59, %r62;
	mov.b32 	%r60, 0;
	bra.uni 	$L__BB4_20;
$L__BB4_18:
	st.shared.f64 	[%r7], %fd98;
	st.shared.f64 	[%r8], %fd99;
	st.shared.f64 	[%r9], %fd100;
	st.shared.f64 	[%r10], %fd101;
$L__BB4_19:
	mul.wide.s32 	%rd39, %r5, 8;
	add.s64 	%rd54, %rd54, %rd39;
	setp.lt.s32 	%p12, %r15, %r58;
	mov.u32 	%r59, %r15;
	@%p12 bra 	$L__BB4_15;
	bra.uni 	$L__BB4_5;
$L__BB4_20:
	.pragma "nounroll";
	mul.lo.s32 	%r48, %r60, %r24;
	shl.b32 	%r49, %r48, 3;
	add.s32 	%r50, %r7, %r49;
	ld.shared.f64 	%fd65, [%r50];
	add.s32 	%r51, %r60, %r18;
	shl.b32 	%r52, %r51, 3;
	add.s32 	%r53, %r6, %r52;
	ld.shared.f64 	%fd66, [%r53];
	fma.rn.f64 	%fd70, %fd65, %fd66, %fd70;
	ld.shared.f64 	%fd67, [%r53+8];
	fma.rn.f64 	%fd71, %fd65, %fd67, %fd71;
	ld.shared.f64 	%fd68, [%r53+16];
	fma.rn.f64 	%fd72, %fd65, %fd68, %fd72;
	ld.shared.f64 	%fd69, [%r53+24];
	fma.rn.f64 	%fd73, %fd65, %fd69, %fd73;
	add.s32 	%r60, %r60, 1;
	setp.eq.s32 	%p10, %r60, %r25;
	@%p10 bra 	$L__BB4_21;
	bra.uni 	$L__BB4_20;
$L__BB4_21:
	setp.lt.s32 	%p11, %r15, %r23;
	@%p11 bra 	$L__BB4_18;
	bra.uni 	$L__BB4_19;
$L__BB4_22:
	ld.param.u32 	%r56, [_Z30dgemm_kernel_prefetch_s2r_4_16iiiiiPdiS_iS_i_param_10];
	ld.param.u64 	%rd50, [_Z30dgemm_kernel_prefetch_s2r_4_16iiiiiPdiS_iS_i_param_9];
	cvta.to.global.u64 	%rd41, %rd50;
	mul.wide.s32 	%rd42, %r2, 8;
	add.s64 	%rd43, %rd41, %rd42;
	st.global.f64 	[%rd43], %fd70;
	mul.wide.s32 	%rd44, %r56, 8;
	add.s64 	%rd45, %rd43, %rd44;
	st.global.f64 	[%rd45], %fd71;
	shl.b32 	%r54, %r56, 1;
	mul.wide.s32 	%rd46, %r54, 8;
	add.s64 	%rd47, %rd43, %rd46;
	st.global.f64 	[%rd47], %fd72;
	mul.lo.s32 	%r55, %r56, 3;
	mul.wide.s32 	%rd48, %r55, 8;
	add.s64 	%rd49, %rd43, %rd48;
	st.global.f64 	[%rd49], %fd73;
	ret;

}
	// .globl	_Z15dgemm_kernel4_2iiiiiPdiS_iS_i
.visible .entry _Z15dgemm_kernel4_2iiiiiPdiS_iS_i(
	.param .u32 _Z15dgemm_kernel4_2iiiiiPdiS_iS_i_param_0,
	.param .u32 _Z15dgemm_kernel4_2iiiiiPdiS_iS_i_param_1,
	.param .u32 _Z15dgemm_kernel4_2iiiiiPdiS_iS_i_param_2,
	.param .u32 _Z15dgemm_kernel4_2iiiiiPdiS_iS_i_param_3,
	.param .u32 _Z15dgemm_kernel4_2iiiiiPdiS_iS_i_param_4,
	.param .u64 .ptr .align 1 _Z15dgemm_kernel4_2iiiiiPdiS_iS_i_param_5,
	.param .u32 _Z15dgemm_kernel4_2iiiiiPdiS_iS_i_param_6,
	.param .u64 .ptr .align 1 _Z15dgemm_kernel4_2iiiiiPdiS_iS_i_param_7,
	.param .u32 _Z15dgemm_kernel4_2iiiiiPdiS_iS_i_param_8,
	.param .u64 .ptr .align 1 _Z15dgemm_kernel4_2iiiiiPdiS_iS_i_param_9,
	.param .u32 _Z15dgemm_kernel4_2iiiiiPdiS_iS_i_param_10
)
{
	.reg .pred 	%p<6>;
	.reg .b32 	%r<71>;
	.reg .b64 	%rd<130>;
	.reg .b64 	%fd<494>;

	ld.param.u32 	%r5, [_Z15dgemm_kernel4_2iiiiiPdiS_iS_i_param_2];
	ld.param.u64 	%rd13, [_Z15dgemm_kernel4_2iiiiiPdiS_iS_i_param_5];
	ld.param.u64 	%rd11, [_Z15dgemm_kernel4_2iiiiiPdiS_iS_i_param_7];
	cvta.to.global.u64 	%rd14, %rd13;
	mov.u32 	%r11, %ctaid.x;
	mov.u32 	%r12, %ntid.x;
	mov.u32 	%r13, %tid.x;
	mad.lo.s32 	%r14, %r11, %r12, %r13;
	mul.wide.s32 	%rd15, %r14, 8;
	add.s64 	%rd1, %rd14, %rd15;
	setp.lt.s32 	%p1, %r5, 1;
	mov.f64 	%fd457, 0d0000000000000000;
	mov.f64 	%fd456, %fd457;
	mov.f64 	%fd455, %fd457;
	mov.f64 	%fd454, %fd457;
	mov.f64 	%fd453, %fd457;
	mov.f64 	%fd452, %fd457;
	mov.f64 	%fd451, %fd457;
	mov.f64 	%fd450, %fd457;
	mov.f64 	%fd449, %fd457;
	mov.f64 	%fd448, %fd457;
	mov.f64 	%fd447, %fd457;
	mov.f64 	%fd446, %fd457;
	mov.f64 	%fd445, %fd457;
	mov.f64 	%fd444, %fd457;
	mov.f64 	%fd443, %fd457;
	mov.f64 	%fd442, %fd457;
	mov.f64 	%fd441, %fd457;
	mov.f64 	%fd440, %fd457;
	mov.f64 	%fd439, %fd457;
	mov.f64 	%fd438, %fd457;
	mov.f64 	%fd437, %fd457;
	mov.f64 	%fd436, %fd457;
	mov.f64 	%fd435, %fd457;
	mov.f64 	%fd434, %fd457;
	mov.f64 	%fd433, %fd457;
	mov.f64 	%fd432, %fd457;
	mov.f64 	%fd431, %fd457;
	mov.f64 	%fd430, %fd457;
	mov.f64 	%fd429, %fd457;
	mov.f64 	%fd428, %fd457;
	mov.f64 	%fd427, %fd457;
	mov.f64 	%fd426, %fd457;
	@%p1 bra 	$L__BB5_8;
	ld.param.u32 	%r65, [_Z15dgemm_kernel4_2iiiiiPdiS_iS_i_param_6];
	mul.wide.s32 	%rd16, %r65, 8;
	add.s64 	%rd17, %rd1, %rd16;
	add.s64 	%rd18, %rd17, %rd16;
	add.s64 	%rd19, %rd18, %rd16;
	ld.global.f64 	%fd385, [%rd19];
	ld.global.f64 	%fd384, [%rd18];
	ld.global.f64 	%fd383, [%rd17];
	ld.global.f64 	%fd382, [%rd1];
	cvta.to.global.u64 	%rd127, %rd11;
	add.s64 	%rd129, %rd19, %rd16;
	mov.f64 	%fd426, 0d0000000000000000;
	mov.b32 	%r69, 0;
	shl.b32 	%r47, %r13, 7;
	mov.u32 	%r48, cacheB;
	add.s32 	%r49, %r48, %r47;
	mov.f64 	%fd427, %fd426;
	mov.f64 	%fd428, %fd426;
	mov.f64 	%fd429, %fd426;
	mov.f64 	%fd430, %fd426;
	mov.f64 	%fd431, %fd426;
	mov.f64 	%fd432, %fd426;
	mov.f64 	%fd433, %fd426;
	mov.f64 	%fd434, %fd426;
	mov.f64 	%fd435, %fd426;
	mov.f64 	%fd436, %fd426;
	mov.f64 	%fd437, %fd426;
	mov.f64 	%fd438, %fd426;
	mov.f64 	%fd439, %fd426;
	mov.f64 	%fd440, %fd426;
	mov.f64 	%fd441, %fd426;
	mov.f64 	%fd442, %fd426;
	mov.f64 	%fd443, %fd426;
	mov.f64 	%fd444, %fd426;
	mov.f64 	%fd445, %fd426;
	mov.f64 	%fd446, %fd426;
	mov.f64 	%fd447, %fd426;
	mov.f64 	%fd448, %fd426;
	mov.f64 	%fd449, %fd426;
	mov.f64 	%fd450, %fd426;
	mov.f64 	%fd451, %fd426;
	mov.f64 	%fd452, %fd426;
	mov.f64 	%fd453, %fd426;
	mov.f64 	%fd454, %fd426;
	mov.f64 	%fd455, %fd426;
	mov.f64 	%fd456, %fd426;
	mov.f64 	%fd457, %fd426;
	bra.uni 	$L__BB5_3;
$L__BB5_2:
	ld.param.u32 	%r62, [_Z15dgemm_kernel4_2iiiiiPdiS_iS_i_param_3];
	ld.param.u32 	%r60, [_Z15dgemm_kernel4_2iiiiiPdiS_iS_i_param_2];
	setp.ge.s32 	%p5, %r69, %r60;
	mul.wide.s32 	%rd88, %r62, 8;
	add.s64 	%rd127, %rd127, %rd88;
	@%p5 bra 	$L__BB5_8;
$L__BB5_3:
	.pragma "nounroll";
	mov.u32 	%r1, %r69;
	ld.param.u32 	%r67, [_Z15dgemm_kernel4_2iiiiiPdiS_iS_i_param_8];
	ld.param.u32 	%r61, [_Z15dgemm_kernel4_2iiiiiPdiS_iS_i_param_3];
	setp.lt.s32 	%p2, %r61, 1;
	mul.lo.s32 	%r16, %r67, 31;
	mul.lo.s32 	%r17, %r67, 30;
	mul.lo.s32 	%r18, %r67, 29;
	mul.lo.s32 	%r19, %r67, 28;
	mul.lo.s32 	%r20, %r67, 27;
	mul.lo.s32 	%r21, %r67, 26;
	mul.lo.s32 	%r22, %r67, 25;
	mul.lo.s32 	%r23, %r67, 24;
	mul.lo.s32 	%r24, %r67, 23;
	mul.lo.s32 	%r25, %r67, 22;
	mul.lo.s32 	%r26, %r67, 21;
	mul.lo.s32 	%r27, %r67, 20;
	mul.lo.s32 	%r28, %r67, 19;
	mul.lo.s32 	%r29, %r67, 18;
	mul.lo.s32 	%r30, %r67, 17;
	shl.b32 	%r31, %r67, 4;
	mul.lo.s32 	%r32, %r67, 15;
	mul.lo.s32 	%r33, %r67, 14;
	mul.lo.s32 	%r34, %r67, 13;
	mul.lo.s32 	%r35, %r67, 12;
	mul.lo.s32 	%r36, %r67, 11;
	mul.lo.s32 	%r37, %r67, 10;
	mul.lo.s32 	%r38, %r67, 9;
	shl.b32 	%r39, %r67, 3;
	mul.lo.s32 	%r40, %r67, 7;
	mul.lo.s32 	%r41, %r67, 6;
	mul.lo.s32 	%r42, %r67, 5;
	shl.b32 	%r43, %r67, 2;
	mul.lo.s32 	%r44, %r67, 3;
	shl.b32 	%r45, %r67, 1;
	bar.sync 	0;
	mul.wide.u32 	%rd20, %r13, 8;
	add.s64 	%rd21, %rd127, %rd20;
	ld.global.f64 	%fd187, [%rd21];
	mul.wide.s32 	%rd22, %r67, 8;
	add.s64 	%rd23, %rd21, %rd22;
	ld.global.f64 	%fd188, [%rd23];
	st.shared.v2.f64 	[%r49], {%fd187, %fd188};
	mul.wide.s32 	%rd24, %r45, 8;
	add.s64 	%rd25, %rd21, %rd24;
	ld.global.f64 	%fd189, [%rd25];
	mul.wide.s32 	%rd26, %r44, 8;
	add.s64 	%rd27, %rd21, %rd26;
	ld.global.f64 	%fd190, [%rd27];
	st.shared.v2.f64 	[%r49+16], {%fd189, %fd190};
	mul.wide.s32 	%rd28, %r43, 8;
	add.s64 	%rd29, %rd21, %rd28;
	ld.global.f64 	%fd191, [%rd29];
	mul.wide.s32 	%rd30, %r42, 8;
	add.s64 	%rd31, %rd21, %rd30;
	ld.global.f64 	%fd192, [%rd31];
	st.shared.v2.f64 	[%r49+32], {%fd191, %fd192};
	mul.wide.s32 	%rd32, %r41, 8;
	add.s64 	%rd33, %rd21, %rd32;
	ld.global.f64 	%fd193, [%rd33];
	mul.wide.s32 	%rd34, %r40, 8;
	add.s64 	%rd35, %rd21, %rd34;
	ld.global.f64 	%fd194, [%rd35];
	st.shared.v2.f64 	[%r49+48], {%fd193, %fd194};
	mul.wide.s32 	%rd36, %r39, 8;
	add.s64 	%rd37, %rd21, %rd36;
	ld.global.f64 	%fd195, [%rd37];
	mul.wide.s32 	%rd38, %r38, 8;
	add.s64 	%rd39, %rd21, %rd38;
	ld.global.f64 	%fd196, [%rd39];
	st.shared.v2.f64 	[%r49+64], {%fd195, %fd196};
	mul.wide.s32 	%rd40, %r37, 8;
	add.s64 	%rd41, %rd21, %rd40;
	ld.global.f64 	%fd197, [%rd41];
	mul.wide.s32 	%rd42, %r36, 8;
	add.s64 	%rd43, %rd21, %rd42;
	ld.global.f64 	%fd198, [%rd43];
	st.shared.v2.f64 	[%r49+80], {%fd197, %fd198};
	mul.wide.s32 	%rd44, %r35, 8;
	add.s64 	%rd45, %rd21, %rd44;
	ld.global.f64 	%fd199, [%rd45];
	mul.wide.s32 	%rd46, %r34, 8;
	add.s64 	%rd47, %rd21, %rd46;
	ld.global.f64 	%fd200, [%rd47];
	st.shared.v2.f64 	[%r49+96], {%fd199, %fd200};
	mul.wide.s32 	%rd48, %r33, 8;
	add.s64 	%rd49, %rd21, %rd48;
	ld.global.f64 	%fd201, [%rd49];
	mul.wide.s32 	%rd50, %r32, 8;
	add.s64 	%rd51, %rd21, %rd50;
	ld.global.f64 	%fd202, [%rd51];
	st.shared.v2.f64 	[%r49+112], {%fd201, %fd202};
	mul.wide.s32 	%rd52, %r31, 8;
	add.s64 	%rd53, %rd21, %rd52;
	ld.global.f64 	%fd203, [%rd53];
	mul.wide.s32 	%rd54, %r30, 8;
	add.s64 	%rd55, %rd21, %rd54;
	ld.global.f64 	%fd204, [%rd55];
	st.shared.v2.f64 	[%r49+128], {%fd203, %fd204};
	mul.wide.s32 	%rd56, %r29, 8;
	add.s64 	%rd57, %rd21, %rd56;
	ld.global.f64 	%fd205, [%rd57];
	mul.wide.s32 	%rd58, %r28, 8;
	add.s64 	%rd59, %rd21, %rd58;
	ld.global.f64 	%fd206, [%rd59];
	st.shared.v2.f64 	[%r49+144], {%fd205, %fd206};
	mul.wide.s32 	%rd60, %r27, 8;
	add.s64 	%rd61, %rd21, %rd60;
	ld.global.f64 	%fd207, [%rd61];
	mul.wide.s32 	%rd62, %r26, 8;
	add.s64 	%rd63, %rd21, %rd62;
	ld.global.f64 	%fd208, [%rd63];
	st.shared.v2.f64 	[%r49+160], {%fd207, %fd208};
	mul.wide.s32 	%rd64, %r25, 8;
	add.s64 	%rd65, %rd21, %rd64;
	ld.global.f64 	%fd209, [%rd65];
	mul.wide.s32 	%rd66, %r24, 8;
	add.s64 	%rd67, %rd21, %rd66;
	ld.global.f64 	%fd210, [%rd67];
	st.shared.v2.f64 	[%r49+176], {%fd209, %fd210};
	mul.wide.s32 	%rd68, %r23, 8;
	add.s64 	%rd69, %rd21, %rd68;
	ld.global.f64 	%fd211, [%rd69];
	mul.wide.s32 	%rd70, %r22, 8;
	add.s64 	%rd71, %rd21, %rd70;
	ld.global.f64 	%fd212, [%rd71];
	st.shared.v2.f64 	[%r49+192], {%fd211, %fd212};
	mul.wide.s32 	%rd72, %r21, 8;
	add.s64 	%rd73, %rd21, %rd72;
	ld.global.f64 	%fd213, [%rd73];
	mul.wide.s32 	%rd74, %r20, 8;
	add.s64 	%rd75, %rd21, %rd74;
	ld.global.f64 	%fd214, [%rd75];
	st.shared.v2.f64 	[%r49+208], {%fd213, %fd214};
	mul.wide.s32 	%rd76, %r19, 8;
	add.s64 	%rd77, %rd21, %rd76;
	ld.global.f64 	%fd215, [%rd77];
	mul.wide.s32 	%rd78, %r18, 8;
	add.s64 	%rd79, %rd21, %rd78;
	ld.global.f64 	%fd216, [%rd79];
	st.shared.v2.f64 	[%r49+224], {%fd215, %fd216};
	mul.wide.s32 	%rd80, %r17, 8;
	add.s64 	%rd81, %rd21, %rd80;
	ld.global.f64 	%fd217, [%rd81];
	mul.wide.s32 	%rd82, %r16, 8;
	add.s64 	%rd83, %rd21, %rd82;
	ld.global.f64 	%fd218, [%rd83];
	st.shared.v2.f64 	[%r49+240], {%fd217, %fd218};
	bar.sync 	0;
	add.s32 	%r69, %r1, %r61;
	@%p2 bra 	$L__BB5_2;
	mov.u32 	%r70, %r1;
	mov.f64 	%fd422, %fd385;
	mov.f64 	%fd423, %fd384;
	mov.f64 	%fd424, %fd383;
	mov.f64 	%fd425, %fd382;
$L__BB5_5:
	.pragma "nounroll";
	ld.param.u32 	%r63, [_Z15dgemm_kernel4_2iiiiiPdiS_iS_i_param_4];
	ld.param.u32 	%r59, [_Z15dgemm_kernel4_2iiiiiPdiS_iS_i_param_2];
	add.s32 	%r50, %r70, %r63;
	setp.ge.s32 	%p3, %r50, %r59;
	@%p3 bra 	$L__BB5_7;
	ld.param.u32 	%r66, [_Z15dgemm_kernel4_2iiiiiPdiS_iS_i_param_6];
	ld.global.f64 	%fd382, [%rd129];
	mul.wide.s32 	%rd84, %r66, 8;
	add.s64 	%rd85, %rd129, %rd84;
	ld.global.f64 	%fd383, [%rd85];
	add.s64 	%rd86, %rd85, %rd84;
	ld.global.f64 	%fd384, [%rd86];
	add.s64 	%rd87, %rd86, %rd84;
	ld.global.f64 	%fd385, [%rd87];
	add.s64 	%rd129, %rd87, %rd84;
$L__BB5_7:
	ld.param.u32 	%r64, [_Z15dgemm_kernel4_2iiiiiPdiS_iS_i_param_4];
	sub.s32 	%r51, %r70, %r1;
	shl.b32 	%r52, %r51, 3;
	mov.u32 	%r53, cacheB;
	add.s32 	%r54, %r53, %r52;
	ld.shared.f64 	%fd219, [%r54];
	fma.rn.f64 	%fd220, %fd425, %fd219, %fd426;
	ld.shared.f64 	%fd221, [%r54+8];
	fma.rn.f64 	%fd222, %fd425, %fd221, %fd427;
	ld.shared.f64 	%fd223, [%r54+16];
	fma.rn.f64 	%fd224, %fd425, %fd223, %fd428;
	ld.shared.f64 	%fd225, [%r54+24];
	fma.rn.f64 	%fd226, %fd425, %fd225, %fd429;
	ld.shared.f64 	%fd227, [%r54+32];
	fma.rn.f64 	%fd228, %fd425, %fd227, %fd430;
	ld.shared.f64 	%fd229, [%r54+40];
	fma.rn.f64 	%fd230, %fd425, %fd229, %fd431;
	ld.shared.f64 	%fd231, [%r54+48];
	fma.rn.f64 	%fd232, %fd425, %fd231, %fd432;
	ld.shared.f64 	%fd233, [%r54+56];
	fma.rn.f64 	%fd234, %fd425, %fd233, %fd433;
	ld.shared.f64 	%fd235, [%r54+64];
	fma.rn.f64 	%fd236, %fd425, %fd235, %fd434;
	ld.shared.f64 	%fd237, [%r54+72];
	fma.rn.f64 	%fd238, %fd425, %fd237, %fd435;
	ld.shared.f64 	%fd239, [%r54+80];
	fma.rn.f64 	%fd240, %fd425, %fd239, %fd436;
	ld.shared.f64 	%fd241, [%r54+88];
	fma.rn.f64 	%fd242, %fd425, %fd241, %fd437;
	ld.shared.f64 	%fd243, [%r54+96];
	fma.rn.f64 	%fd244, %fd425, %fd243, %fd438;
	ld.shared.f64 	%fd245, [%r54+104];
	fma.rn.f64 	%fd246, %fd425, %fd245, %fd439;
	ld.shared.f64 	%fd247, [%r54+112];
	fma.rn.f64 	%fd248, %fd425, %fd247, %fd440;
	ld.shared.f64 	%fd249, [%r54+120];
	fma.rn.f64 	%fd250, %fd425, %fd249, %fd441;
	ld.shared.f64 	%fd251, [%r54+128];
	fma.rn.f64 	%fd252, %fd425, %fd251, %fd442;
	ld.shared.f64 	%fd253, [%r54+136];
	fma.rn.f64 	%fd254, %fd425, %fd253, %fd443;
	ld.shared.f64 	%fd255, [%r54+144];
	fma.rn.f64 	%fd256, %fd425, %fd255, %fd444;
	ld.shared.f64 	%fd257, [%r54+152];
	fma.rn.f64 	%fd258, %fd425, %fd257, %fd445;
	ld.shared.f64 	%fd259, [%r54+160];
	fma.rn.f64 	%fd260, %fd425, %fd259, %fd446;
	ld.shared.f64 	%fd261, [%r54+168];
	fma.rn.f64 	%fd262, %fd425, %fd261, %fd447;
	ld.shared.f64 	%fd263, [%r54+176];
	fma.rn.f64 	%fd264, %fd425, %fd263, %fd448;
	ld.shared.f64 	%fd265, [%r54+184];
	fma.rn.f64 	%fd266, %fd425, %fd265, %fd449;
	ld.shared.f64 	%fd267, [%r54+192];
	fma.rn.f64 	%fd268, %fd425, %fd267, %fd450;
	ld.shared.f64 	%fd269, [%r54+200];
	fma.rn.f64 	%fd270, %fd425, %fd269, %fd451;
	ld.shared.f64 	%fd271, [%r54+208];
	fma.rn.f64 	%fd272, %fd425, %fd271, %fd452;
	ld.shared.f64 	%fd273, [%r54+216];
	fma.rn.f64 	%fd274, %fd425, %fd273, %fd453;
	ld.shared.f64 	%fd275, [%r54+224];
	fma.rn.f64 	%fd276, %fd425, %fd275, %fd454;
	ld.shared.f64 	%fd277, [%r54+232];
	fma.rn.f64 	%fd278, %fd425, %fd277, %fd455;
	ld.shared.f64 	%fd279, [%r54+240];
	fma.rn.f64 	%fd280, %fd425, %fd279, %fd456;
	ld.shared.f64 	%fd281, [%r54+248];
	fma.rn.f64 	%fd282, %fd425, %fd281, %fd457;
	fma.rn.f64 	%fd283, %fd424, %fd221, %fd220;
	fma.rn.f64 	%fd284, %fd424, %fd223, %fd222;
	fma.rn.f64 	%fd285, %fd424, %fd225, %fd224;
	fma.rn.f64 	%fd286, %fd424, %fd227, %fd226;
	fma.rn.f64 	%fd287, %fd424, %fd229, %fd228;
	fma.rn.f64 	%fd288, %fd424, %fd231, %fd230;
	fma.rn.f64 	%fd289, %fd424, %fd233, %fd232;
	fma.rn.f64 	%fd290, %fd424, %fd235, %fd234;
	fma.rn.f64 	%fd291, %fd424, %fd237, %fd236;
	fma.rn.f64 	%fd292, %fd424, %fd239, %fd238;
	fma.rn.f64 	%fd293, %fd424, %fd241, %fd240;
	fma.rn.f64 	%fd294, %fd424, %fd243, %fd242;
	fma.rn.f64 	%fd295, %fd424, %fd245, %fd244;
	fma.rn.f64 	%fd296, %fd424, %fd247, %fd246;
	fma.rn.f64 	%fd297, %fd424, %fd249, %fd248;
	fma.rn.f64 	%fd298, %fd424, %fd251, %fd250;
	fma.rn.f64 	%fd299, %fd424, %fd253, %fd252;
	fma.rn.f64 	%fd300, %fd424, %fd255, %fd254;
	fma.rn.f64 	%fd301, %fd424, %fd257, %fd256;
	fma.rn.f64 	%fd302, %fd424, %fd259, %fd258;
	fma.rn.f64 	%fd303, %fd424, %fd261, %fd260;
	fma.rn.f64 	%fd304, %fd424, %fd263, %fd262;
	fma.rn.f64 	%fd305, %fd424, %fd265, %fd264;
	fma.rn.f64 	%fd306, %fd424, %fd267, %fd266;
	fma.rn.f64 	%fd307, %fd424, %fd269, %fd268;
	fma.rn.f64 	%fd308, %fd424, %fd271, %fd270;
	fma.rn.f64 	%fd309, %fd424, %fd273, %fd272;
	fma.rn.f64 	%fd310, %fd424, %fd275, %fd274;
	fma.rn.f64 	%fd311, %fd424, %fd277, %fd276;
	fma.rn.f64 	%fd312, %fd424, %fd279, %fd278;
	fma.rn.f64 	%fd313, %fd424, %fd281, %fd280;
	ld.shared.f64 	%fd314, [%r54+256];
	fma.rn.f64 	%fd315, %fd424, %fd314, %fd282;
	fma.rn.f64 	%fd316, %fd423, %fd223, %fd283;
	fma.rn.f64 	%fd317, %fd423, %fd225, %fd284;
	fma.rn.f64 	%fd318, %fd423, %fd227, %fd285;
	fma.rn.f64 	%fd319, %fd423, %fd229, %fd286;
	fma.rn.f64 	%fd320, %fd423, %fd231, %fd287;
	fma.rn.f64 	%fd321, %fd423, %fd233, %fd288;
	fma.rn.f64 	%fd322, %fd423, %fd235, %fd289;
	fma.rn.f64 	%fd323, %fd423, %fd237, %fd290;
	fma.rn.f64 	%fd324, %fd423, %fd239, %fd291;
	fma.rn.f64 	%fd325, %fd423, %fd241, %fd292;
	fma.rn.f64 	%fd326, %fd423, %fd243, %fd293;
	fma.rn.f64 	%fd327, %fd423, %fd245, %fd294;
	fma.rn.f64 	%fd328, %fd423, %fd247, %fd295;
	fma.rn.f64 	%fd329, %fd423, %fd249, %fd296;
	fma.rn.f64 	%fd330, %fd423, %fd251, %fd297;
	fma.rn.f64 	%fd331, %fd423, %fd253, %fd298;
	fma.rn.f64 	%fd332, %fd423, %fd255, %fd299;
	fma.rn.f64 	%fd333, %fd423, %fd257, %fd300;
	fma.rn.f64 	%fd334, %fd423, %fd259, %fd301;
	fma.rn.f64 	%fd335, %fd423, %fd261, %fd302;
	fma.rn.f64 	%fd336, %fd423, %fd263, %fd303;
	fma.rn.f64 	%fd337, %fd423, %fd265, %fd304;
	fma.rn.f64 	%fd338, %fd423, %fd267, %fd305;
	fma.rn.f64 	%fd339, %fd423, %fd269, %fd306;
	fma.rn.f64 	%fd340, %fd423, %fd271, %fd307;
	fma.rn.f64 	%fd341, %fd423, %fd273, %fd308;
	fma.rn.f64 	%fd342, %fd423, %fd275, %fd309;
	fma.rn.f64 	%fd343, %fd423, %fd277, %fd310;
	fma.rn.f64 	%fd344, %fd423, %fd279, %fd311;
	fma.rn.f64 	%fd345, %fd423, %fd281, %fd312;
	fma.rn.f64 	%fd346, %fd423, %fd314, %fd313;
	ld.shared.f64 	%fd347, [%r54+264];
	fma.rn.f64 	%fd348, %fd423, %fd347, %fd315;
	fma.rn.f64 	%fd426, %fd422, %fd225, %fd316;
	fma.rn.f64 	%fd427, %fd422, %fd227, %fd317;
	fma.rn.f64 	%fd428, %fd422, %fd229, %fd318;
	fma.rn.f64 	%fd429, %fd422, %fd231, %fd319;
	fma.rn.f64 	%fd430, %fd422, %fd233, %fd320;
	fma.rn.f64 	%fd431, %fd422, %fd235, %fd321;
	fma.rn.f64 	%fd432, %fd422, %fd237, %fd322;
	fma.rn.f64 	%fd433, %fd422, %fd239, %fd323;
	fma.rn.f64 	%fd434, %fd422, %fd241, %fd324;
	fma.rn.f64 	%fd435, %fd422, %fd243, %fd325;
	fma.rn.f64 	%fd436, %fd422, %fd245, %fd326;
	fma.rn.f64 	%fd437, %fd422, %fd247, %fd327;
	fma.rn.f64 	%fd438, %fd422, %fd249, %fd328;
	fma.rn.f64 	%fd439, %fd422, %fd251, %fd329;
	fma.rn.f64 	%fd440, %fd422, %fd253, %fd330;
	fma.rn.f64 	%fd441, %fd422, %fd255, %fd331;
	fma.rn.f64 	%fd442, %fd422, %fd257, %fd332;
	fma.rn.f64 	%fd443, %fd422, %fd259, %fd333;
	fma.rn.f64 	%fd444, %fd422, %fd261, %fd334;
	fma.rn.f64 	%fd445, %fd422, %fd263, %fd335;
	fma.rn.f64 	%fd446, %fd422, %fd265, %fd336;
	fma.rn.f64 	%fd447, %fd422, %fd267, %fd337;
	fma.rn.f64 	%fd448, %fd422, %fd269, %fd338;
	fma.rn.f64 	%fd449, %fd422, %fd271, %fd339;
	fma.rn.f64 	%fd450, %fd422, %fd273, %fd340;
	fma.rn.f64 	%fd451, %fd422, %fd275, %fd341;
	fma.rn.f64 	%fd452, %fd422, %fd277, %fd342;
	fma.rn.f64 	%fd453, %fd422, %fd279, %fd343;
	fma.rn.f64 	%fd454, %fd422, %fd281, %fd344;
	fma.rn.f64 	%fd455, %fd422, %fd314, %fd345;
	fma.rn.f64 	%fd456, %fd422, %fd347, %fd346;
	ld.shared.f64 	%fd349, [%r54+272];
	fma.rn.f64 	%fd457, %fd422, %fd349, %fd348;
	add.s32 	%r70, %r70, %r64;
	setp.lt.s32 	%p4, %r70, %r69;
	mov.f64 	%fd422, %fd385;
	mov.f64 	%fd423, %fd384;
	mov.f64 	%fd424, %fd383;
	mov.f64 	%fd425, %fd382;
	@%p4 bra 	$L__BB5_5;
	bra.uni 	$L__BB5_2;
$L__BB5_8:
	ld.param.u32 	%r68, [_Z15dgemm_kernel4_2iiiiiPdiS_iS_i_param_10];
	ld.param.u64 	%rd124, [_Z15dgemm_kernel4_2iiiiiPdiS_iS_i_param_9];
	cvta.to.global.u64 	%rd89, %rd124;
	mov.u32 	%r55, %ctaid.x;
	mov.u32 	%r56, %ntid.x;
	mov.u32 	%r57, %tid.x;
	mad.lo.s32 	%r58, %r55, %r56, %r57;
	mul.wide.s32 	%rd90, %r58, 8;
	add.s64 	%rd91, %rd89, %rd90;
	st.global.f64 	[%rd91], %fd426;
	mul.wide.s32 	%rd92, %r68, 8;
	add.s64 	%rd93, %rd91, %rd92;
	st.global.f64 	[%rd93], %fd427;
	add.s64 	%rd94, %rd93, %rd92;
	st.global.f64 	[%rd94], %fd428;
	add.s64 	%rd95, %rd94, %rd92;
	st.global.f64 	[%rd95], %fd429;
	add.s64 	%rd96, %rd95, %rd92;
	st.global.f64 	[%rd96], %fd430;
	add.s64 	%rd97, %rd96, %rd92;
	st.global.f64 	[%rd97], %fd431;
	add.s64 	%rd98, %rd97, %rd92;
	st.global.f64 	[%rd98], %fd432;
	add.s64 	%rd99, %rd98, %rd92;
	st.global.f64 	[%rd99], %fd433;
	add.s64 	%rd100, %rd99, %rd92;
	st.global.f64 	[%rd100], %fd434;
	add.s64 	%rd101, %rd100, %rd92;
	st.global.f64 	[%rd101], %fd435;
	add.s64 	%rd102, %rd101, %rd92;
	st.global.f64 	[%rd102], %fd436;
	add.s64 	%rd103, %rd102, %rd92;
	st.global.f64 	[%rd103], %fd437;
	add.s64 	%rd104, %rd103, %rd92;
	st.global.f64 	[%rd104], %fd438;
	add.s64 	%rd105, %rd104, %rd92;
	st.global.f64 	[%rd105], %fd439;
	add.s64 	%rd106, %rd105, %rd92;
	st.global.f64 	[%rd106], %fd440;
	add.s64 	%rd107, %rd106, %rd92;
	st.global.f64 	[%rd107], %fd441;
	add.s64 	%rd108, %rd107, %rd92;
	st.global.f64 	[%rd108], %fd442;
	add.s64 	%rd109, %rd108, %rd92;
	st.global.f64 	[%rd109], %fd443;
	add.s64 	%rd110, %rd109, %rd92;
	st.global.f64 	[%rd110], %fd444;
	add.s64 	%rd111, %rd110, %rd92;
	st.global.f64 	[%rd111], %fd445;
	add.s64 	%rd112, %rd111, %rd92;
	st.global.f64 	[%rd112], %fd446;
	add.s64 	%rd113, %rd112, %rd92;
	st.global.f64 	[%rd113], %fd447;
	add.s64 	%rd114, %rd113, %rd92;
	st.global.f64 	[%rd114], %fd448;
	add.s64 	%rd115, %rd114, %rd92;
	st.global.f64 	[%rd115], %fd449;
	add.s64 	%rd116, %rd115, %rd92;
	st.global.f64 	[%rd116], %fd450;
	add.s64 	%rd117, %rd116, %rd92;
	st.global.f64 	[%rd117], %fd451;
	add.s64 	%rd118, %rd117, %rd92;
	st.global.f64 	[%rd118], %fd452;
	add.s64 	%rd119, %rd118, %rd92;
	st.global.f64 	[%rd119], %fd453;
	add.s64 	%rd120, %rd119, %rd92;
	st.global.f64 	[%rd120], %fd454;
	add.s64 	%rd121, %rd120, %rd92;
	st.global.f64 	[%rd121], %fd455;
	add.s64 	%rd122, %rd121, %rd92;
	st.global.f64 	[%rd122], %fd456;
	add.s64 	%rd123, %rd122, %rd92;
	st.global.f64 	[%rd123], %fd457;
	ret;

}
	// .globl	_Z20dgemm_kernel4_2_iteriiiiiPdiS_iS_i
.visible .entry _Z20dgemm_kernel4_2_iteriiiiiPdiS_iS_i(
	.param .u32 _Z20dgemm_kernel4_2_iteriiiiiPdiS_iS_i_param_0,
	.param .u32 _Z20dgemm_kernel4_2_iteriiiiiPdiS_iS_i_param_1,
	.param .u32 _Z20dgemm_kernel4_2_iteriiiiiPdiS_iS_i_param_2,
	.param .u32 _Z20dgemm_kernel4_2_iteriiiiiPdiS_iS_i_param_3,
	.param .u32 _Z20dgemm_kernel4_2_iteriiiiiPdiS_iS_i_param_4,
	.param .u64 .ptr .align 1 _Z20dgemm_kernel4_2_iteriiiiiPdiS_iS_i_param_5,
	.param .u32 _Z20dgemm_kernel4_2_iteriiiiiPdiS_iS_i_param_6,
	.param .u64 .ptr .align 1 _Z20dgemm_kernel4_2_iteriiiiiPdiS_iS_i_param_7,
	.param .u32 _Z20dgemm_kernel4_2_iteriiiiiPdiS_iS_i_param_8,
	.param .u64 .ptr .align 1 _Z20dgemm_kernel4_2_iteriiiiiPdiS_iS_i_param_9,
	.param .u32 _Z20dgemm_kernel4_2_iteriiiiiPdiS_iS_i_param_10
)
{
	.reg .pred 	%p<12>;
	.reg .b32 	%r<76>;
	.reg .b64 	%rd<131>;
	.reg .b64 	%fd<287>;

	ld.param.u32 	%r11, [_Z20dgemm_kernel4_2_iteriiiiiPdiS_iS_i_param_2];
	ld.param.u64 	%rd16, [_Z20dgemm_kernel4_2_iteriiiiiPdiS_iS_i_param_5];
	ld.param.u32 	%r14, [_Z20dgemm_kernel4_2_iteriiiiiPdiS_iS_i_param_6];
	cvta.to.global.u64 	%rd1, %rd16;
	mov.u32 	%r17, %ctaid.x;
	mov.u32 	%r18, %ntid.x;
	mov.u32 	%r19, %tid.x;
	mad.lo.s32 	%r20, %r17, %r18, %r19;
	cvt.s64.s32 	%rd2, %r20;
	cvt.s64.s32 	%rd3, %r14;
	mul.wide.s32 	%rd4, %r14, 8;
	setp.lt.s32 	%p2, %r11, 1;
	@%p2 bra 	$L__BB6_14;
	shl.b64 	%rd17, %rd2, 3;
	add.s64 	%rd129, %rd1, %rd17;
	shl.b64 	%rd18, %rd3, 3;
	add.s64 	%rd19, %rd129, %rd18;
	add.s64 	%rd20, %rd19, %rd4;
	add.s64 	%rd21, %rd20, %rd4;
	ld.global.f64 	%fd286, [%rd21];
	ld.global.f64 	%fd285, [%rd20];
	ld.global.f64 	%fd284, [%rd19];
	ld.global.f64 	%fd283, [%rd129];
	mov.b32 	%r71, 0;
	cvt.u64.u32 	%rd23, %r19;
$L__BB6_2:
	.pragma "nounroll";
	ld.param.u32 	%r59, [_Z20dgemm_kernel4_2_iteriiiiiPdiS_iS_i_param_3];
	add.s32 	%r2, %r71, %r59;
	mov.b32 	%r72, 0;
	mov.pred 	%p11, -1;
	mov.f64 	%fd259, %fd258;
	mov.f64 	%fd260, %fd257;
	mov.f64 	%fd261, %fd256;
	mov.f64 	%fd262, %fd239;
$L__BB6_3:
	mov.pred 	%p1, %p11;
	ld.param.u32 	%r69, [_Z20dgemm_kernel4_2_iteriiiiiPdiS_iS_i_param_8];
	ld.param.u64 	%rd124, [_Z20dgemm_kernel4_2_iteriiiiiPdiS_iS_i_param_7];
	ld.param.u32 	%r60, [_Z20dgemm_kernel4_2_iteriiiiiPdiS_iS_i_param_3];
	setp.lt.s32 	%p4, %r60, 1;
	bar.sync 	0;
	mul.lo.s32 	%r23, %r72, %r69;
	cvt.s64.s32 	%rd22, %r23;
	add.s64 	%rd24, %rd22, %rd23;
	cvta.to.global.u64 	%rd25, %rd124;
	shl.b64 	%rd26, %rd24, 3;
	add.s64 	%rd27, %rd25, %rd26;
	ld.global.f64 	%fd103, [%rd27];
	shl.b32 	%r25, %r19, 4;
	add.s32 	%r26, %r25, %r72;
	shl.b32 	%r27, %r26, 3;
	mov.u32 	%r28, cacheB;
	add.s32 	%r29, %r28, %r27;
	add.s32 	%r30, %r23, %r69;
	cvt.s64.s32 	%rd28, %r30;
	add.s64 	%rd29, %rd28, %rd23;
	shl.b64 	%rd30, %rd29, 3;
	add.s64 	%rd31, %rd25, %rd30;
	ld.global.f64 	%fd104, [%rd31];
	st.shared.v2.f64 	[%r29], {%fd103, %fd104};
	add.s32 	%r31, %r30, %r69;
	cvt.s64.s32 	%rd32, %r31;
	add.s64 	%rd33, %rd32, %rd23;
	shl.b64 	%rd34, %rd33, 3;
	add.s64 	%rd35, %rd25, %rd34;
	ld.global.f64 	%fd105, [%rd35];
	add.s32 	%r32, %r31, %r69;
	cvt.s64.s32 	%rd36, %r32;
	add.s64 	%rd37, %rd36, %rd23;
	shl.b64 	%rd38, %rd37, 3;
	add.s64 	%rd39, %rd25, %rd38;
	ld.global.f64 	%fd106, [%rd39];
	st.shared.v2.f64 	[%r29+16], {%fd105, %fd106};
	add.s32 	%r33, %r32, %r69;
	cvt.s64.s32 	%rd40, %r33;
	add.s64 	%rd41, %rd40, %rd23;
	shl.b64 	%rd42, %rd41, 3;
	add.s64 	%rd43, %rd25, %rd42;
	ld.global.f64 	%fd107, [%rd43];
	add.s32 	%r34, %r33, %r69;
	cvt.s64.s32 	%rd44, %r34;
	add.s64 	%rd45, %rd44, %rd23;
	shl.b64 	%rd46, %rd45, 3;
	add.s64 	%rd47, %rd25, %rd46;
	ld.global.f64 	%fd108, [%rd47];
	st.shared.v2.f64 	[%r29+32], {%fd107, %fd108};
	add.s32 	%r35, %r34, %r69;
	cvt.s64.s32 	%rd48, %r35;
	add.s64 	%rd49, %rd48, %rd23;
	shl.b64 	%rd50, %rd49, 3;
	add.s64 	%rd51, %rd25, %rd50;
	ld.global.f64 	%fd109, [%rd51];
	add.s32 	%r36, %r35, %r69;
	cvt.s64.s32 	%rd52, %r36;
	add.s64 	%rd53, %rd52, %rd23;
	shl.b64 	%rd54, %rd53, 3;
	add.s64 	%rd55, %rd25, %rd54;
	ld.global.f64 	%fd110, [%rd55];
	st.shared.v2.f64 	[%r29+48], {%fd109, %fd110};
	add.s32 	%r37, %r36, %r69;
	cvt.s64.s32 	%rd56, %r37;
	add.s64 	%rd57, %rd56, %rd23;
	shl.b64 	%rd58, %rd57, 3;
	add.s64 	%rd59, %rd25, %rd58;
	ld.global.f64 	%fd111, [%rd59];
	add.s32 	%r38, %r37, %r69;
	cvt.s64.s32 	%rd60, %r38;
	add.s64 	%rd61, %rd60, %rd23;
	shl.b64 	%rd62, %rd61, 3;
	add.s64 	%rd63, %rd25, %rd62;
	ld.global.f64 	%fd112, [%rd63];
	st.shared.v2.f64 	[%r29+64], {%fd111, %fd112};
	add.s32 	%r39, %r38, %r69;
	cvt.s64.s32 	%rd64, %r39;
	add.s64 	%rd65, %rd64, %rd23;
	shl.b64 	%rd66, %rd65, 3;
	add.s64 	%rd67, %rd25, %rd66;
	ld.global.f64 	%fd113, [%rd67];
	add.s32 	%r40, %r39, %r69;
	cvt.s64.s32 	%rd68, %r40;
	add.s64 	%rd69, %rd68, %rd23;
	shl.b64 	%rd70, %rd69, 3;
	add.s64 	%rd71, %rd25, %rd70;
	ld.global.f64 	%fd114, [%rd71];
	st.shared.v2.f64 	[%r29+80], {%fd113, %fd114};
	add.s32 	%r41, %r40, %r69;
	cvt.s64.s32 	%rd72, %r41;
	add.s64 	%rd73, %rd72, %rd23;
	shl.b64 	%rd74, %rd73, 3;
	add.s64 	%rd75, %rd25, %rd74;
	ld.global.f64 	%fd115, [%rd75];
	add.s32 	%r42, %r41, %r69;
	cvt.s64.s32 	%rd76, %r42;
	add.s64 	%rd77, %rd76, %rd23;
	shl.b64 	%rd78, %rd77, 3;
	add.s64 	%rd79, %rd25, %rd78;
	ld.global.f64 	%fd116, [%rd79];
	st.shared.v2.f64 	[%r29+96], {%fd115, %fd116};
	add.s32 	%r43, %r42, %r69;
	cvt.s64.s32 	%rd80, %r43;
	add.s64 	%rd81, %rd80, %rd23;
	shl.b64 	%rd82, %rd81, 3;
	add.s64 	%rd83, %rd25, %rd82;
	ld.global.f64 	%fd117, [%rd83];
	add.s32 	%r44, %r43, %r69;
	cvt.s64.s32 	%rd84, %r44;
	add.s64 	%rd85, %rd84, %rd23;
	shl.b64 	%rd86, %rd85, 3;
	add.s64 	%rd87, %rd25, %rd86;
	ld.global.f64 	%fd118, [%rd87];
	st.shared.v2.f64 	[%r29+112], {%fd117, %fd118};
	bar.sync 	0;
	mov.f64 	%fd266, 0d0000000000000000;
	mov.f64 	%fd267, %fd266;
	mov.f64 	%fd268, %fd266;
	mov.f64 	%fd269, %fd266;
	mov.f64 	%fd270, %fd266;
	mov.f64 	%fd271, %fd266;
	mov.f64 	%fd272, %fd266;
	mov.f64 	%fd273, %fd266;
	mov.f64 	%fd274, %fd266;
	mov.f64 	%fd275, %fd266;
	mov.f64 	%fd276, %fd266;
	mov.f64 	%fd277, %fd266;
	mov.f64 	%fd278, %fd266;
	mov.f64 	%fd279, %fd266;
	mov.f64 	%fd280, %fd266;
	mov.f64 	%fd281, %fd266;
	@%p4 bra 	$L__BB6_12;
	ld.param.u32 	%r62, [_Z20dgemm_kernel4_2_iteriiiiiPdiS_iS_i_param_4];
	add.s32 	%r74, %r62, %r71;
	add.s32 	%r73, %r28, 72;
	mov.f64 	%fd281, 0d0000000000000000;
	not.pred 	%p5, %p1;
	mov.u32 	%r75, %r71;
	mov.f64 	%fd262, %fd286;
	mov.f64 	%fd259, %fd285;
	mov.f64 	%fd260, %fd284;
	mov.f64 	%fd261, %fd283;
	mov.f64 	%fd280, %fd281;
	mov.f64 	%fd279, %fd281;
	mov.f64 	%fd278, %fd281;
	mov.f64 	%fd277, %fd281;
	mov.f64 	%fd276, %fd281;
	mov.f64 	%fd275, %fd281;
	mov.f64 	%fd274, %fd281;
	mov.f64 	%fd273, %fd281;
	mov.f64 	%fd272, %fd281;
	mov.f64 	%fd271, %fd281;
	mov.f64 	%fd270, %fd281;
	mov.f64 	%fd269, %fd281;
	mov.f64 	%fd268, %fd281;
	mov.f64 	%fd267, %fd281;
	mov.f64 	%fd266, %fd281;
$L__BB6_5:
	.pragma "nounroll";
	mov.f64 	%fd24, %fd261;
	mov.f64 	%fd23, %fd260;
	mov.f64 	%fd22, %fd259;
	mov.f64 	%fd21, %fd262;
	ld.param.u32 	%r65, [_Z20dgemm_kernel4_2_iteriiiiiPdiS_iS_i_param_6];
	ld.param.u32 	%r63, [_Z20dgemm_kernel4_2_iteriiiiiPdiS_iS_i_param_4];
	mul.wide.s32 	%rd9, %r65, 8;
	mul.lo.s32 	%r47, %r65, %r63;
	mul.wide.s32 	%rd88, %r47, 8;
	add.s64 	%rd129, %rd129, %rd88;
	@%p5 bra 	$L__BB6_9;
	setp.ge.s32 	%p7, %r74, %r2;
	@%p7 bra 	$L__BB6_8;
	ld.param.u32 	%r68, [_Z20dgemm_kernel4_2_iteriiiiiPdiS_iS_i_param_6];
	ld.global.f64 	%fd261, [%rd129];
	mul.wide.s32 	%rd98, %r68, 8;
	add.s64 	%rd99, %rd129, %rd98;
	ld.global.f64 	%fd260, [%rd99];
	add.s64 	%rd100, %rd99, %rd9;
	ld.global.f64 	%fd259, [%rd100];
	add.s64 	%rd101, %rd100, %rd9;
	ld.global.f64 	%fd262, [%rd101];
	bra.uni 	$L__BB6_11;
$L__BB6_8:
	ld.param.u32 	%r67, [_Z20dgemm_kernel4_2_iteriiiiiPdiS_iS_i_param_6];
	ld.param.u32 	%r61, [_Z20dgemm_kernel4_2_iteriiiiiPdiS_iS_i_param_3];
	mul.lo.s32 	%r48, %r61, %r67;
	neg.s32 	%r49, %r48;
	mul.wide.s32 	%rd93, %r49, 8;
	add.s64 	%rd129, %rd129, %rd93;
	ld.global.f64 	%fd261, [%rd129];
	mul.wide.s32 	%rd94, %r67, 8;
	add.s64 	%rd95, %rd129, %rd94;
	ld.global.f64 	%fd260, [%rd95];
	add.s64 	%rd96, %rd95, %rd9;
	ld.global.f64 	%fd259, [%rd96];
	add.s64 	%rd97, %rd96, %rd9;
	ld.global.f64 	%fd262, [%rd97];
	bra.uni 	$L__BB6_11;
$L__BB6_9:
	ld.param.u32 	%r57, [_Z20dgemm_kernel4_2_iteriiiiiPdiS_iS_i_param_2];
	setp.ge.s32 	%p6, %r74, %r57;
	mov.f64 	%fd259, %fd258;
	mov.f64 	%fd260, %fd257;
	mov.f64 	%fd261, %fd256;
	mov.f64 	%fd262, %fd239;
	@%p6 bra 	$L__BB6_11;
	ld.param.u32 	%r66, [_Z20dgemm_kernel4_2_iteriiiiiPdiS_iS_i_param_6];
	ld.global.f64 	%fd261, [%rd129];
	mul.wide.s32 	%rd89, %r66, 8;
	add.s64 	%rd90, %rd129, %rd89;
	ld.global.f64 	%fd260, [%rd90];
	add.s64 	%rd91, %rd90, %rd9;
	ld.global.f64 	%fd259, [%rd91];
	add.s64 	%rd92, %rd91, %rd9;
	ld.global.f64 	%fd262, [%rd92];
$L__BB6_11:
	ld.param.u32 	%r64, [_Z20dgemm_kernel4_2_iteriiiiiPdiS_iS_i_param_4];
	ld.shared.f64 	%fd120, [%r73+-72];
	fma.rn.f64 	%fd121, %fd24, %fd120, %fd281;
	ld.shared.f64 	%fd122, [%r73+-64];
	fma.rn.f64 	%fd123, %fd24, %fd122, %fd280;
	ld.shared.f64 	%fd124, [%r73+-56];
	fma.rn.f64 	%fd125, %fd24, %fd124, %fd279;
	ld.shared.f64 	%fd126, [%r73+-48];
	fma.rn.f64 	%fd127, %fd24, %fd126, %fd278;
	ld.shared.f64 	%fd128, [%r73+-40];
	fma.rn.f64 	%fd129, %fd24, %fd128, %fd277;
	ld.shared.f64 	%fd130, [%r73+-32];
	fma.rn.f64 	%fd131, %fd24, %fd130, %fd276;
	ld.shared.f64 	%fd132, [%r73+-24];
	fma.rn.f64 	%fd133, %fd24, %fd132, %fd275;
	ld.shared.f64 	%fd134, [%r73+-16];
	fma.rn.f64 	%fd135, %fd24, %fd134, %fd274;
	ld.shared.f64 	%fd136, [%r73+-8];
	fma.rn.f64 	%fd137, %fd24, %fd136, %fd273;
	ld.shared.f64 	%fd138, [%r73];
	fma.rn.f64 	%fd139, %fd24, %fd138, %fd272;
	ld.shared.f64 	%fd140, [%r73+8];
	fma.rn.f64 	%fd141, %fd24, %fd140, %fd271;
	ld.shared.f64 	%fd142, [%r73+16];
	fma.rn.f64 	%fd143, %fd24, %fd142, %fd270;
	ld.shared.f64 	%fd144, [%r73+24];
	fma.rn.f64 	%fd145, %fd24, %fd144, %fd269;
	ld.shared.f64 	%fd146, [%r73+32];
	fma.rn.f64 	%fd147, %fd24, %fd146, %fd268;
	ld.shared.f64 	%fd148, [%r73+40];
	fma.rn.f64 	%fd149, %fd24, %fd148, %fd267;
	ld.shared.f64 	%fd150, [%r73+48];
	fma.rn.f64 	%fd151, %fd24, %fd150, %fd266;
	fma.rn.f64 	%fd152, %fd23, %fd122, %fd121;
	fma.rn.f64 	%fd153, %fd23, %fd124, %fd123;
	fma.rn.f64 	%fd154, %fd23, %fd126, %fd125;
	fma.rn.f64 	%fd155, %fd23, %fd128, %fd127;
	fma.rn.f64 	%fd156, %fd23, %fd130, %fd129;
	fma.rn.f64 	%fd157, %fd23, %fd132, %fd131;
	fma.rn.f64 	%fd158, %fd23, %fd134, %fd133;
	fma.rn.f64 	%fd159, %fd23, %fd136, %fd135;
	fma.rn.f64 	%fd160, %fd23, %fd138, %fd137;
	fma.rn.f64 	%fd161, %fd23, %fd140, %fd139;
	fma.rn.f64 	%fd162, %fd23, %fd142, %fd141;
	fma.rn.f64 	%fd163, %fd23, %fd144, %fd143;
	fma.rn.f64 	%fd164, %fd23, %fd146, %fd145;
	fma.rn.f64 	%fd165, %fd23, %fd148, %fd147;
	fma.rn.f64 	%fd166, %fd23, %fd150, %fd149;
	ld.shared.f64 	%fd167, [%r73+56];
	fma.rn.f64 	%fd168, %fd23, %fd167, %fd151;
	fma.rn.f64 	%fd169, %fd22, %fd124, %fd152;
	fma.rn.f64 	%fd170, %fd22, %fd126, %fd153;
	fma.rn.f64 	%fd171, %fd22, %fd128, %fd154;
	fma.rn.f64 	%fd172, %fd22, %fd130, %fd155;
	fma.rn.f64 	%fd173, %fd22, %fd132, %fd156;
	fma.rn.f64 	%fd174, %fd22, %fd134, %fd157;
	fma.rn.f64 	%fd175, %fd22, %fd136, %fd158;
	fma.rn.f64 	%fd176, %fd22, %fd138, %fd159;
	fma.rn.f64 	%fd177, %fd22, %fd140, %fd160;
	fma.rn.f64 	%fd178, %fd22, %fd142, %fd161;
	fma.rn.f64 	%fd179, %fd22, %fd144, %fd162;
	fma.rn.f64 	%fd180, %fd22, %fd146, %fd163;
	fma.rn.f64 	%fd181, %fd22, %fd148, %fd164;
	fma.rn.f64 	%fd182, %fd22, %fd150, %fd165;
	fma.rn.f64 	%fd183, %fd22, %fd167, %fd166;
	ld.shared.f64 	%fd184, [%r73+64];
	fma.rn.f64 	%fd185, %fd22, %fd184, %fd168;
	fma.rn.f64 	%fd281, %fd21, %fd126, %fd169;
	fma.rn.f64 	%fd280, %fd21, %fd128, %fd170;
	fma.rn.f64 	%fd279, %fd21, %fd130, %fd171;
	fma.rn.f64 	%fd278, %fd21, %fd132, %fd172;
	fma.rn.f64 	%fd277, %fd21, %fd134, %fd173;
	fma.rn.f64 	%fd276, %fd21, %fd136, %fd174;
	fma.rn.f64 	%fd275, %fd21, %fd138, %fd175;
	fma.rn.f64 	%fd274, %fd21, %fd140, %fd176;
	fma.rn.f64 	%fd273, %fd21, %fd142, %fd177;
	fma.rn.f64 	%fd272, %fd21, %fd144, %fd178;
	fma.rn.f64 	%fd271, %fd21, %fd146, %fd179;
	fma.rn.f64 	%fd270, %fd21, %fd148, %fd180;
	fma.rn.f64 	%fd269, %fd21, %fd150, %fd181;
	fma.rn.f64 	%fd268, %fd21, %fd167, %fd182;
	fma.rn.f64 	%fd267, %fd21, %fd184, %fd183;
	ld.shared.f64 	%fd186, [%r73+72];
	fma.rn.f64 	%fd266, %fd21, %fd186, %fd185;
	add.s32 	%r75, %r75, %r64;
	add.s32 	%r74, %r74, %r64;
	shl.b32 	%r50, %r64, 3;
	add.s32 	%r73, %r73, %r50;
	setp.lt.s32 	%p8, %r75, %r2;
	mov.f64 	%fd239, %fd262;
	mov.f64 	%fd256, %fd261;
	mov.f64 	%fd257, %fd260;
	mov.f64 	%fd258, %fd259;
	mov.f64 	%fd283, %fd261;
	mov.f64 	%fd284, %fd260;
	mov.f64 	%fd285, %fd259;
	mov.f64 	%fd286, %fd262;
	@%p8 bra 	$L__BB6_5;
$L__BB6_12:
	ld.param.u32 	%r70, [_Z20dgemm_kernel4_2_iteriiiiiPdiS_iS_i_param_10];
	ld.param.u64 	%rd125, [_Z20dgemm_kernel4_2_iteriiiiiPdiS_iS_i_param_9];
	mul.lo.s32 	%r52, %r72, %r70;
	cvt.s64.s32 	%rd102, %r52;
	mov.u32 	%r53, %ctaid.x;
	mov.u32 	%r54, %ntid.x;
	mov.u32 	%r55, %tid.x;
	mad.lo.s32 	%r56, %r53, %r54, %r55;
	cvt.s64.s32 	%rd103, %r56;
	add.s64 	%rd104, %rd103, %rd102;
	cvta.to.global.u64 	%rd105, %rd125;
	shl.b64 	%rd106, %rd104, 3;
	add.s64 	%rd107, %rd105, %rd106;
	ld.global.f64 	%fd187, [%rd107];
	add.f64 	%fd188, %fd281, %fd187;
	st.global.f64 	[%rd107], %fd188;
	mul.wide.s32 	%rd108, %r70, 8;
	add.s64 	%rd109, %rd107, %rd108;
	ld.global.f64 	%fd189, [%rd109];
	add.f64 	%fd190, %fd280, %fd189;
	st.global.f64 	[%rd109], %fd190;
	add.s64 	%rd110, %rd109, %rd108;
	ld.global.f64 	%fd191, [%rd110];
	add.f64 	%fd192, %fd279, %fd191;
	st.global.f64 	[%rd110], %fd192;
	add.s64 	%rd111, %rd110, %rd108;
	ld.global.f64 	%fd193, [%rd111];
	add.f64 	%fd194, %fd278, %fd193;
	st.global.f64 	[%rd111], %fd194;
	add.s64 	%rd112, %rd111, %rd108;
	ld.global.f64 	%fd195, [%rd112];
	add.f64 	%fd196, %fd277, %fd195;
	st.global.f64 	[%rd112], %fd196;
	add.s64 	%rd113, %rd112, %rd108;
	ld.global.f64 	%fd197, [%rd113];
	add.f64 	%fd198, %fd276, %fd197;
	st.global.f64 	[%rd113], %fd198;
	add.s64 	%rd114, %rd113, %rd108;
	ld.global.f64 	%fd199, [%rd114];
	add.f64 	%fd200, %fd275, %fd199;
	st.global.f64 	[%rd114], %fd200;
	add.s64 	%rd115, %rd114, %rd108;
	ld.global.f64 	%fd201, [%rd115];
	add.f64 	%fd202, %fd274, %fd201;
	st.global.f64 	[%rd115], %fd202;
	add.s64 	%rd116, %rd115, %rd108;
	ld.global.f64 	%fd203, [%rd116];
	add.f64 	%fd204, %fd273, %fd203;
	st.global.f64 	[%rd116], %fd204;
	add.s64 	%rd117, %rd116, %rd108;
	ld.global.f64 	%fd205, [%rd117];
	add.f64 	%fd206, %fd272, %fd205;
	st.global.f64 	[%rd117], %fd206;
	add.s64 	%rd118, %rd117, %rd108;
	ld.global.f64 	%fd207, [%rd118];
	add.f64 	%fd208, %fd271, %fd207;
	st.global.f64 	[%rd118], %fd208;
	add.s64 	%rd119, %rd118, %rd108;
	ld.global.f64 	%fd209, [%rd119];
	add.f64 	%fd210, %fd270, %fd209;
	st.global.f64 	[%rd119], %fd210;
	add.s64 	%rd120, %rd119, %rd108;
	ld.global.f64 	%fd211, [%rd120];
	add.f64 	%fd212, %fd269, %fd211;
	st.global.f64 	[%rd120], %fd212;
	add.s64 	%rd121, %rd120, %rd108;
	ld.global.f64 	%fd213, [%rd121];
	add.f64 	%fd214, %fd268, %fd213;
	st.global.f64 	[%rd121], %fd214;
	add.s64 	%rd122, %rd121, %rd108;
	ld.global.f64 	%fd215, [%rd122];
	add.f64 	%fd216, %fd267, %fd215;
	st.global.f64 	[%rd122], %fd216;
	add.s64 	%rd123, %rd122, %rd108;
	ld.global.f64 	%fd217, [%rd123];
	add.f64 	%fd218, %fd266, %fd217;
	st.global.f64 	[%rd123], %fd218;
	mov.b32 	%r72, 16;
	mov.pred 	%p11, 0;
	mov.f64 	%fd239, %fd262;
	mov.f64 	%fd256, %fd261;
	mov.f64 	%fd257, %fd260;
	mov.f64 	%fd258, %fd259;
	@%p1 bra 	$L__BB6_3;
	ld.param.u32 	%r58, [_Z20dgemm_kernel4_2_iteriiiiiPdiS_iS_i_param_2];
	setp.lt.s32 	%p10, %r2, %r58;
	mov.u32 	%r71, %r2;
	mov.f64 	%fd239, %fd262;
	mov.f64 	%fd256, %fd261;
	mov.f64 	%fd257, %fd260;
	mov.f64 	%fd258, %fd259;
	@%p10 bra 	$L__BB6_2;
$L__BB6_14:
	ret;

}
	// .globl	_Z15dgemm_kernel4_3iiiiiPdiS_iS_i
.visible .entry _Z15dgemm_kernel4_3iiiiiPdiS_iS_i(
	.param .u32 _Z15dgemm_kernel4_3iiiiiPdiS_iS_i_param_0,
	.param .u32 _Z15dgemm_kernel4_3iiiiiPdiS_iS_i_param_1,
	.param .u32 _Z15dgemm_kernel4_3iiiiiPdiS_iS_i_param_2,
	.param .u32 _Z15dgemm_kernel4_3iiiiiPdiS_iS_i_param_3,
	.param .u32 _Z15dgemm_kernel4_3iiiiiPdiS_iS_i_param_4,
	.param .u64 .ptr .align 1 _Z15dgemm_kernel4_3iiiiiPdiS_iS_i_param_5,
	.param .u32 _Z15dgemm_kernel4_3iiiiiPdiS_iS_i_param_6,
	.param .u64 .ptr .align 1 _Z15dgemm_kernel4_3iiiiiPdiS_iS_i_param_7,
	.param .u32 _Z15dgemm_kernel4_3iiiiiPdiS_iS_i_param_8,
	.param .u64 .ptr .align 1 _Z15dgemm_kernel4_3iiiiiPdiS_iS_i_param_9,
	.param .u32 _Z15dgemm_kernel4_3iiiiiPdiS_iS_i_param_10
)
{
	.reg .pred 	%p<4>;
	.reg .b32 	%r<19>;
	.reg .b64 	%rd<40>;
	.reg .b64 	%fd<62>;

	ld.param.u32 	%r5, [_Z15dgemm_kernel4_3iiiiiPdiS_iS_i_param_2];
	ld.param.u32 	%r6, [_Z15dgemm_kernel4_3iiiiiPdiS_iS_i_param_4];
	ld.param.u64 	%rd13, [_Z15dgemm_kernel4_3iiiiiPdiS_iS_i_param_5];
	ld.param.u32 	%r7, [_Z15dgemm_kernel4_3iiiiiPdiS_iS_i_param_6];
	ld.param.u64 	%rd14, [_Z15dgemm_kernel4_3iiiiiPdiS_iS_i_param_7];
	ld.param.u32 	%r8, [_Z15dgemm_kernel4_3iiiiiPdiS_iS_i_param_8];
	ld.param.u64 	%rd15, [_Z15dgemm_kernel4_3iiiiiPdiS_iS_i_param_9];
	cvta.to.global.u64 	%rd16, %rd15;
	cvta.to.global.u64 	%rd1, %rd14;
	cvta.to.global.u64 	%rd17, %rd13;
	mov.u32 	%r10, %ctaid.x;
	mov.u32 	%r11, %ntid.x;
	mov.u32 	%r12, %tid.x;
	mad.lo.s32 	%r13, %r10, %r11, %r12;
	mul.wide.s32 	%rd18, %r13, 8;
	add.s64 	%rd2, %rd17, %rd18;
	add.s64 	%rd3, %rd16, %rd18;
	cvt.s64.s32 	%rd4, %r8;
	mul.wide.s32 	%rd5, %r8, 8;
	setp.lt.s32 	%p1, %r5, 1;
	mov.f64 	%fd58, 0d0000000000000000;
	mov.f64 	%fd59, %fd58;
	mov.f64 	%fd60, %fd58;
	mov.f64 	%fd61, %fd58;
	@%p1 bra 	$L__BB7_5;
	mul.wide.s32 	%rd19, %r7, 8;
	add.s64 	%rd20, %rd2, %rd19;
	shl.b64 	%rd21, %rd4, 3;
	add.s64 	%rd22, %rd1, %rd21;
	add.s64 	%rd23, %rd22, %rd5;
	add.s64 	%rd24, %rd23, %rd5;
	ld.global.f64 	%fd44, [%rd24];
	ld.global.f64 	%fd45, [%rd23];
	ld.global.f64 	%fd46, [%rd22];
	ld.global.f64 	%fd47, [%rd1];
	ld.global.f64 	%fd50, [%rd20];
	ld.global.f64 	%fd51, [%rd2];
	add.s64 	%rd37, %rd1, 16;
	add.s64 	%rd39, %rd20, %rd19;
	mov.f64 	%fd61, 0d0000000000000000;
	mov.b32 	%r18, 0;
	mov.u32 	%r17, %r6;
	mov.f64 	%fd60, %fd61;
	mov.f64 	%fd59, %fd61;
	mov.f64 	%fd58, %fd61;
	mov.f64 	%fd56, %fd50;
	mov.f64 	%fd57, %fd51;
$L__BB7_2:
	.pragma "nounroll";
	add.s32 	%r18, %r18, %r6;
	setp.ge.s32 	%p2, %r17, %r5;
	@%p2 bra 	$L__BB7_4;
	ld.global.f64 	%fd57, [%rd39];
	mul.wide.s32 	%rd25, %r7, 8;
	add.s64 	%rd26, %rd39, %rd25;
	ld.global.f64 	%fd56, [%rd26];
	add.s64 	%rd39, %rd26, %rd25;
$L__BB7_4:
	ld.param.u32 	%r15, [_Z15dgemm_kernel4_3iiiiiPdiS_iS_i_param_8];
	ld.global.f64 	%fd38, [%rd37+-8];
	mul.wide.s32 	%rd27, %r15, 8;
	add.s64 	%rd28, %rd37, %rd27;
	ld.global.f64 	%fd39, [%rd28+-8];
	fma.rn.f64 	%fd40, %fd51, %fd47, %fd61;
	fma.rn.f64 	%fd41, %fd51, %fd46, %fd60;
	fma.rn.f64 	%fd42, %fd51, %fd45, %fd59;
	fma.rn.f64 	%fd43, %fd51, %fd44, %fd58;
	ld.global.f64 	%fd47, [%rd37];
	ld.global.f64 	%fd46, [%rd28];
	mul.wide.s32 	%rd29, %r15, 16;
	add.s64 	%rd30, %rd37, %rd29;
	ld.global.f64 	%fd45, [%rd30];
	mul.wide.s32 	%rd31, %r15, 24;
	add.s64 	%rd32, %rd37, %rd31;
	ld.global.f64 	%fd44, [%rd32];
	fma.rn.f64 	%fd61, %fd50, %fd38, %fd40;
	fma.rn.f64 	%fd60, %fd50, %fd39, %fd41;
	fma.rn.f64 	%fd59, %fd50, %fd49, %fd42;
	fma.rn.f64 	%fd58, %fd50, %fd48, %fd43;
	add.s32 	%r17, %r17, %r6;
	add.s64 	%rd37, %rd37, 16;
	setp.lt.s32 	%p3, %r18, %r5;
	mov.f64 	%fd48, %fd44;
	mov.f64 	%fd49, %fd45;
	mov.f64 	%fd50, %fd56;
	mov.f64 	%fd51, %fd57;
	@%p3 bra 	$L__BB7_2;
$L__BB7_5:
	ld.param.u32 	%r16, [_Z15dgemm_kernel4_3iiiiiPdiS_iS_i_param_10];
	st.global.f64 	[%rd3], %fd61;
	mul.wide.s32 	%rd33, %r16, 8;
	add.s64 	%rd34, %rd3, %rd33;
	st.global.f64 	[%rd34], %fd60;
	add.s64 	%rd35, %rd34, %rd33;
	st.global.f64 	[%rd35], %fd59;
	add.s64 	%rd36, %rd35, %rd33;
	st.global.f64 	[%rd36], %fd58;
	ret;

}


// ===== COMPILED SASS (sm_100) =====

	.target	sm_100

	.elftype	@"ET_EXEC"


//--------------------- .note.nv.tkinfo           --------------------------
	.section	.note.nv.tkinfo,"",@"SHT_NOTE"
	.sectionflags	@"SHF_NOTE_NV_TKINFO"
	.tkinfo
        /*0018*/ 	.word	0x00000002
        /*0030*/ 	.string	""
        /*0030*/ 	.string	"ptxas"
        /*0030*/ 	.string	"Cuda compilation tools, release 13.0, V13.0.88"
        /*0030*/ 	.string	"Build cuda_13.0.r13.0/compiler.36424714_0"
        /*0030*/ 	.string	"-arch sm_100 -m 64 "



//--------------------- .note.nv.cuinfo           --------------------------
	.section	.note.nv.cuinfo,"",@"SHT_NOTE"
	.sectionflags	@"SHF_NOTE_NV_CUINFO"
        /*0018*/ 	.short	0x0002
        /*001a*/ 	.short	0x0064
        /*001c*/ 	.short	0x0082
	.zero		2


//--------------------- .nv.info                  --------------------------
	.section	.nv.info,"",@"SHT_CUDA_INFO"
	.align	4


	//----- nvinfo : EIATTR_REGCOUNT
	.align		4
        /*0000*/ 	.byte	0x04, 0x2f
        /*0002*/ 	.short	(.L_1 - .L_0)
	.align		4
.L_0:
        /*0004*/ 	.word	index@(_Z18dgemm_kernel_naiveiiiPdiS_iS_i)
        /*0008*/ 	.word	0x0000001c


	//----- nvinfo : EIATTR_FRAME_SIZE
	.align		4
.L_1:
        /*000c*/ 	.byte	0x04, 0x11
        /*000e*/ 	.short	(.L_3 - .L_2)
	.align		4
.L_2:
        /*0010*/ 	.word	index@(_Z18dgemm_kernel_naiveiiiPdiS_iS_i)
        /*0014*/ 	.word	0x00000000


	//----- nvinfo : EIATTR_REGCOUNT
	.align		4
.L_3:
        /*0018*/ 	.byte	0x04, 0x2f
        /*001a*/ 	.short	(.L_5 - .L_4)
	.align		4
.L_4:
        /*001c*/ 	.word	index@(_Z19dgemm_kernel_sharediiiiPdiS_iS_i)
        /*0020*/ 	.word	0x00000020


	//----- nvinfo : EIATTR_FRAME_SIZE
	.align		4
.L_5:
        /*0024*/ 	.byte	0x04, 0x11
        /*0026*/ 	.short	(.L_7 - .L_6)
	.align		4
.L_6:
        /*0028*/ 	.word	index@(_Z19dgemm_kernel_sharediiiiPdiS_iS_i)
        /*002c*/ 	.word	0x00000000


	//----- nvinfo : EIATTR_REGCOUNT
	.align		4
.L_7:
        /*0030*/ 	.byte	0x04, 0x2f
        /*0032*/ 	.short	(.L_9 - .L_8)
	.align		4
.L_8:
        /*0034*/ 	.word	index@(_Z28dgemm_kernel_prefetch_s2r_16iiiiPdiS_iS_i)
        /*0038*/ 	.word	0x00000048


	//----- nvinfo : EIATTR_FRAME_SIZE
	.align		4
.L_9:
        /*003c*/ 	.byte	0x04, 0x11
        /*003e*/ 	.short	(.L_11 - .L_10)
	.align		4
.L_10:
        /*0040*/ 	.word	index@(_Z28dgemm_kernel_prefetch_s2r_16iiiiPdiS_iS_i)
        /*0044*/ 	.word	0x00000000


	//----- nvinfo : EIATTR_REGCOUNT
	.align		4
.L_11:
        /*0048*/ 	.byte	0x04, 0x2f
        /*004a*/ 	.short	(.L_13 - .L_12)
	.align		4
.L_12:
        /*004c*/ 	.word	index@(_Z27dgemm_kernel_prefetch_s2r_8iiiiPdiS_iS_i)
        /*0050*/ 	.word	0x00000030


	//----- nvinfo : EIATTR_FRAME_SIZE
	.align		4
.L_13:
        /*0054*/ 	.byte	0x04, 0x11
        /*0056*/ 	.short	(.L_15 - .L_14)
	.align		4
.L_14:
        /*0058*/ 	.word	index@(_Z27dgemm_kernel_prefetch_s2r_8iiiiPdiS_iS_i)
        /*005c*/ 	.word	0x00000000


	//----- nvinfo : EIATTR_REGCOUNT
	.align		4
.L_15:
        /*0060*/ 	.byte	0x04, 0x2f
        /*0062*/ 	.short	(.L_17 - .L_16)
	.align		4
.L_16:
        /*0064*/ 	.word	index@(_Z30dgemm_kernel_prefetch_s2r_4_16iiiiiPdiS_iS_i)
        /*0068*/ 	.word	0x00000028


	//----- nvinfo : EIATTR_FRAME_SIZE
	.align		4
.L_17:
        /*006c*/ 	.byte	0x04, 0x11
        /*006e*/ 	.short	(.L_19 - .L_18)
	.align		4
.L_18:
        /*0070*/ 	.word	index@(_Z30dgemm_kernel_prefetch_s2r_4_16iiiiiPdiS_iS_i)
        /*0074*/ 	.word	0x00000000


	//----- nvinfo : EIATTR_REGCOUNT
	.align		4
.L_19:
        /*0078*/ 	.byte	0x04, 0x2f
        /*007a*/ 	.short	(.L_21 - .L_20)
	.align		4
.L_20:
        /*007c*/ 	.word	index@(_Z15dgemm_kernel4_2iiiiiPdiS_iS_i)
        /*0080*/ 	.word	0x00000060


	//----- nvinfo : EIATTR_FRAME_SIZE
	.align		4
.L_21:
        /*0084*/ 	.byte	0x04, 0x11
        /*0086*/ 	.short	(.L_23 - .L_22)
	.align		4
.L_22:
        /*0088*/ 	.word	index@(_Z15dgemm_kernel4_2iiiiiPdiS_iS_i)
        /*008c*/ 	.word	0x00000000


	//----- nvinfo : EIATTR_REGCOUNT
	.align		4
.L_23:
        /*0090*/ 	.byte	0x04, 0x2f
        /*0092*/ 	.short	(.L_25 - .L_24)
	.align		4
.L_24:
        /*0094*/ 	.word	index@(_Z20dgemm_kernel4_2_iteriiiiiPdiS_iS_i)
        /*0098*/ 	.word	0x00000042


	//----- nvinfo : EIATTR_FRAME_SIZE
	.align		4
.L_25:
        /*009c*/ 	.byte	0x04, 0x11
        /*009e*/ 	.short	(.L_27 - .L_26)
	.align		4
.L_26:
        /*00a0*/ 	.word	index@(_Z20dgemm_kernel4_2_iteriiiiiPdiS_iS_i)
        /*00a4*/ 	.word	0x00000000


	//----- nvinfo : EIATTR_REGCOUNT
	.align		4
.L_27:
        /*00a8*/ 	.byte	0x04, 0x2f
        /*00aa*/ 	.short	(.L_29 - .L_28)
	.align		4
.L_28:
        /*00ac*/ 	.word	index@(_Z15dgemm_kernel4_3iiiiiPdiS_iS_i)
        /*00b0*/ 	.word	0x00000028


	//----- nvinfo : EIATTR_FRAME_SIZE
	.align		4
.L_29:
        /*00b4*/ 	.byte	0x04, 0x11
        /*00b6*/ 	.short	(.L_31 - .L_30)
	.align		4
.L_30:
        /*00b8*/ 	.word	index@(_Z15dgemm_kernel4_3iiiiiPdiS_iS_i)
        /*00bc*/ 	.word	0x00000000


	//----- nvinfo : EIATTR_MIN_STACK_SIZE
	.align		4
.L_31:
        /*00c0*/ 	.byte	0x04, 0x12
        /*00c2*/ 	.short	(.L_33 - .L_32)
	.align		4
.L_32:
        /*00c4*/ 	.word	index@(_Z15dgemm_kernel4_3iiiiiPdiS_iS_i)
        /*00c8*/ 	.word	0x00000000


	//----- nvinfo : EIATTR_MIN_STACK_SIZE
	.align		4
.L_33:
        /*00cc*/ 	.byte	0x04, 0x12
        /*00ce*/ 	.short	(.L_35 - .L_34)
	.align		4
.L_34:
        /*00d0*/ 	.word	index@(_Z20dgemm_kernel4_2_iteriiiiiPdiS_iS_i)
        /*00d4*/ 	.word	0x00000000


	//----- nvinfo : EIATTR_MIN_STACK_SIZE
	.align		4
.L_35:
        /*00d8*/ 	.byte	0x04, 0x12
        /*00da*/ 	.short	(.L_37 - .L_36)
	.align		4
.L_36:
        /*00dc*/ 	.word	index@(_Z15dgemm_kernel4_2iiiiiPdiS_iS_i)
        /*00e0*/ 	.word	0x00000000


	//----- nvinfo : EIATTR_MIN_STACK_SIZE
	.align		4
.L_37:
        /*00e4*/ 	.byte	0x04, 0x12
        /*00e6*/ 	.short	(.L_39 - .L_38)
	.align		4
.L_38:
        /*00e8*/ 	.word	index@(_Z30dgemm_kernel_prefetch_s2r_4_16iiiiiPdiS_iS_i)
        /*00ec*/ 	.word	0x00000000


	//----- nvinfo : EIATTR_MIN_STACK_SIZE
	.align		4
.L_39:
        /*00f0*/ 	.byte	0x04, 0x12
        /*00f2*/ 	.short	(.L_41 - .L_40)
	.align		4
.L_40:
        /*00f4*/ 	.word	index@(_Z27dgemm_kernel_prefetch_s2r_8iiiiPdiS_iS_i)
        /*00f8*/ 	.word	0x00000000


	//----- nvinfo : EIATTR_MIN_STACK_SIZE
	.align		4
.L_41:
        /*00fc*/ 	.byte	0x04, 0x12
        /*00fe*/ 	.short	(.L_43 - .L_42)
	.align		4
.L_42:
        /*0100*/ 	.word	index@(_Z28dgemm_kernel_prefetch_s2r_16iiiiPdiS_iS_i)
        /*0104*/ 	.word	0x00000000


	//----- nvinfo : EIATTR_MIN_STACK_SIZE
	.align		4
.L_43:
        /*0108*/ 	.byte	0x04, 0x12
        /*010a*/ 	.short	(.L_45 - .L_44)
	.align		4
.L_44:
        /*010c*/ 	.word	index@(_Z19dgemm_kernel_sharediiiiPdiS_iS_i)
        /*0110*/ 	.word	0x00000000


	//----- nvinfo : EIATTR_MIN_STACK_SIZE
	.align		4
.L_45:
        /*0114*/ 	.byte	0x04, 0x12
        /*0116*/ 	.short	(.L_47 - .L_46)
	.align		4
.L_46:
        /*0118*/ 	.word	index@(_Z18dgemm_kernel_naiveiiiPdiS_iS_i)
        /*011c*/ 	.word	0x00000000
.L_47:


//--------------------- .nv.compat                --------------------------
	.section	.nv.compat,"",@"SHT_CUDA_COMPAT_INFO"
	.align	4
        /*0000*/ 	.byte	0x02, 0x09, 0x00, 0x00, 0x02, 0x02, 0x01, 0x00, 0x02, 0x05, 0x05, 0x00, 0x03, 0x07, 0x01, 0x01
        /*0010*/ 	.byte	0x02, 0x03, 0x00, 0x00, 0x02, 0x06, 0x01, 0x00, 0x04, 0x0b, 0x08, 0x00, 0x01, 0x00, 0x00, 0x00
        /*0020*/ 	.byte	0x00, 0x00, 0x00, 0x00


//--------------------- .nv.info._Z15dgemm_kernel4_3iiiiiPdiS_iS_i --------------------------
	.section	.nv.info._Z15dgemm_kernel4_3iiiiiPdiS_iS_i,"",@"SHT_CUDA_INFO"
	.sectionflags	@""
	.align	4


	//----- nvinfo : EIATTR_CUDA_API_VERSION
	.align		4
        /*0000*/ 	.byte	0x04, 0x37
        /*0002*/ 	.short	(.L_49 - .L_48)
.L_48:
        /*0004*/ 	.word	0x00000082


	//----- nvinfo : EIATTR_KPARAM_INFO
	.align		4
.L_49:
        /*0008*/ 	.byte	0x04, 0x17
        /*000a*/ 	.short	(.L_51 - .L_50)
.L_50:
        /*000c*/ 	.word	0x00000000
        /*0010*/ 	.short	0x000a
        /*0012*/ 	.short	0x0040
        /*0014*/ 	.byte	0x00, 0xf0, 0x11, 0x00


	//----- nvinfo : EIATTR_KPARAM_INFO
	.align		4
.L_51:
        /*0018*/ 	.byte	0x04, 0x17
        /*001a*/ 	.short	(.L_53 - .L_52)
.L_52:
        /*001c*/ 	.word	0x00000000
        /*0020*/ 	.short	0x0009
        /*0022*/ 	.short	0x0038
        /*0024*/ 	.byte	0x00, 0xf5, 0x21, 0x00


	//----- nvinfo : EIATTR_KPARAM_INFO
	.align		4
.L_53:
        /*0028*/ 	.byte	0x04, 0x17
        /*002a*/ 	.short	(.L_55 - .L_54)
.L_54:
        /*002c*/ 	.word	0x00000000
        /*0030*/ 	.short	0x0008
        /*0032*/ 	.short	0x0030
        /*0034*/ 	.byte	0x00, 0xf0, 0x11, 0x00


	//----- nvinfo : EIATTR_KPARAM_INFO
	.align		4
.L_55:
        /*0038*/ 	.byte	0x04, 0x17
        /*003a*/ 	.short	(.L_57 - .L_56)
.L_56:
        /*003c*/ 	.word	0x00000000
        /*0040*/ 	.short	0x0007
        /*0042*/ 	.short	0x0028
        /*0044*/ 	.byte	0x00, 0xf5, 0x21, 0x00


	//----- nvinfo : EIATTR_KPARAM_INFO
	.align		4
.L_57:
        /*0048*/ 	.byte	0x04, 0x17
        /*004a*/ 	.short	(.L_59 - .L_58)
.L_58:
        /*004c*/ 	.word	0x00000000
        /*0050*/ 	.short	0x0006
        /*0052*/ 	.short	0x0020
        /*0054*/ 	.byte	0x00, 0xf0, 0x11, 0x00


	//----- nvinfo : EIATTR_KPARAM_INFO
	.align		4
.L_59:
        /*0058*/ 	.byte	0x04, 0x17
        /*005a*/ 	.short	(.L_61 - .L_60)
.L_60:
        /*005c*/ 	.word	0x00000000
        /*0060*/ 	.short	0x0005
        /*0062*/ 	.short	0x0018
        /*0064*/ 	.byte	0x00, 0xf5, 0x21, 0x00


	//----- nvinfo : EIATTR_KPARAM_INFO
	.align		4
.L_61:
        /*0068*/ 	.byte	0x04, 0x17
        /*006a*/ 	.short	(.L_63 - .L_62)
.L_62:
        /*006c*/ 	.word	0x00000000
        /*0070*/ 	.short	0x0004
        /*0072*/ 	.short	0x0010
        /*0074*/ 	.byte	0x00, 0xf0, 0x11, 0x00


	//----- nvinfo : EIATTR_KPARAM_INFO
	.align		4
.L_63:
        /*0078*/ 	.byte	0x04, 0x17
        /*007a*/ 	.short	(.L_65 - .L_64)
.L_64:
        /*007c*/ 	.word	0x00000000
        /*0080*/ 	.short	0x0003
        /*0082*/ 	.short	0x000c
        /*0084*/ 	.byte	0x00, 0xf0, 0x11, 0x00


	//----- nvinfo : EIATTR_KPARAM_INFO
	.align		4
.L_65:
        /*0088*/ 	.byte	0x04, 0x17
        /*008a*/ 	.short	(.L_67 - .L_66)
.L_66:
        /*008c*/ 	.word	0x00000000
        /*0090*/ 	.short	0x0002
        /*0092*/ 	.short	0x0008
        /*0094*/ 	.byte	0x00, 0xf0, 0x11, 0x00


	//----- nvinfo : EIATTR_KPARAM_INFO
	.align		4
.L_67:
        /*0098*/ 	.byte	0x04, 0x17
        /*009a*/ 	.short	(.L_69 - .L_68)
.L_68:
        /*009c*/ 	.word	0x00000000
        /*00a0*/ 	.short	0x0001
        /*00a2*/ 	.short	0x0004
        /*00a4*/ 	.byte	0x00, 0xf0, 0x11, 0x00


	//----- nvinfo : EIATTR_KPARAM_INFO
	.align		4
.L_69:
        /*00a8*/ 	.byte	0x04, 0x17
        /*00aa*/ 	.short	(.L_71 - .L_70)
.L_70:
        /*00ac*/ 	.word	0x00000000
        /*00b0*/ 	.short	0x0000
        /*00b2*/ 	.short	0x0000
        /*00b4*/ 	.byte	0x00, 0xf0, 0x11, 0x00


	//----- nvinfo : EIATTR_SPARSE_MMA_MASK
	.align		4
.L_71:
        /*00b8*/ 	.byte	0x03, 0x50
        /*00ba*/ 	.short	0x0000


	//----- nvinfo : EIATTR_MAXREG_COUNT
	.align		4
        /*00bc*/ 	.byte	0x03, 0x1b
        /*00be*/ 	.short	0x00ff


	//----- nvinfo : EIATTR_MERCURY_ISA_VERSION
	.align		4
        /*00c0*/ 	.byte	0x03, 0x5f
        /*00c2*/ 	.short	0x0101


	//----- nvinfo : EIATTR_VRC_CTA_INIT_COUNT
	.align		4
        /*00c4*/ 	.byte	0x02, 0x4a
	.zero		1
	.zero		1


	//----- nvinfo : EIATTR_EXIT_INSTR_OFFSETS
	.align		4
        /*00c8*/ 	.byte	0x04, 0x1c
        /*00ca*/ 	.short	(.L_73 - .L_72)


	//   ....[0]....
.L_72:
        /*00cc*/ 	.word	0x000005a0


	//----- nvinfo : EIATTR_CBANK_PARAM_SIZE
	.align		4
.L_73:
        /*00d0*/ 	.byte	0x03, 0x19
        /*00d2*/ 	.short	0x0044


	//----- nvinfo : EIATTR_PARAM_CBANK
	.align		4
        /*00d4*/ 	.byte	0x04, 0x0a
        /*00d6*/ 	.short	(.L_75 - .L_74)
	.align		4
.L_74:
        /*00d8*/ 	.word	index@(.nv.constant0._Z15dgemm_kernel4_3iiiiiPdiS_iS_i)
        /*00dc*/ 	.short	0x0380
        /*00de*/ 	.short	0x0044


	//----- nvinfo : EIATTR_SW_WAR
	.align		4
.L_75:
        /*00e0*/ 	.byte	0x04, 0x36
        /*00e2*/ 	.short	(.L_77 - .L_76)
.L_76:
        /*00e4*/ 	.word	0x00000008
.L_77:


//--------------------- .nv.info._Z20dgemm_kernel4_2_iteriiiiiPdiS_iS_i --------------------------
	.section	.nv.info._Z20dgemm_kernel4_2_iteriiiiiPdiS_iS_i,"",@"SHT_CUDA_INFO"
	.sectionflags	@""
	.align	4


	//----- nvinfo : EIATTR_CUDA_API_VERSION
	.align		4
        /*0000*/ 	.byte	0x04, 0x37
        /*0002*/ 	.short	(.L_79 - .L_78)
.L_78:
        /*0004*/ 	.word	0x00000082


	//----- nvinfo : EIATTR_KPARAM_INFO
	.align		4
.L_79:
        /*0008*/ 	.byte	0x04, 0x17
        /*000a*/ 	.short	(.L_81 - .L_80)
.L_80:
        /*000c*/ 	.word	0x00000000
        /*0010*/ 	.short	0x000a
        /*0012*/ 	.short	0x0040
        /*0014*/ 	.byte	0x00, 0xf0, 0x11, 0x00


	//----- nvinfo : EIATTR_KPARAM_INFO
	.align		4
.L_81:
        /*0018*/ 	.byte	0x04, 0x17
        /*001a*/ 	.short	(.L_83 - .L_82)
.L_82:
        /*001c*/ 	.word	0x00000000
        /*0020*/ 	.short	0x0009
        /*0022*/ 	.short	0x0038
        /*0024*/ 	.byte	0x00, 0xf5, 0x21, 0x00


	//----- nvinfo : EIATTR_KPARAM_INFO
	.align		4
.L_83:
        /*0028*/ 	.byte	0x04, 0x17
        /*002a*/ 	.short	(.L_85 - .L_84)
.L_84:
        /*002c*/ 	.word	0x00000000
        /*0030*/ 	.short	0x0008
        /*0032*/ 	.short	0x0030
        /*0034*/ 	.byte	0x00, 0xf0, 0x11, 0x00


	//----- nvinfo : EIATTR_KPARAM_INFO
	.align		4
.L_85:
        /*0038*/ 	.byte	0x04, 0x17
        /*003a*/ 	.short	(.L_87 - .L_86)
.L_86:
        /*003c*/ 	.word	0x00000000
        /*0040*/ 	.short	0x0007
        /*0042*/ 	.short	0x0028
        /*0044*/ 	.byte	0x00, 0xf5, 0x21, 0x00


	//----- nvinfo : EIATTR_KPARAM_INFO
	.align		4
.L_87:
        /*0048*/ 	.byte	0x04, 0x17
        /*004a*/ 	.short	(.L_89 - .L_88)
.L_88:
        /*004c*/ 	.word	0x00000000
        /*0050*/ 	.short	0x0006
        /*0052*/ 	.short	0x0020
        /*0054*/ 	.byte	0x00, 0xf0, 0x11, 0x00


	//----- nvinfo : EIATTR_KPARAM_INFO
	.align		4
.L_89:
        /*0058*/ 	.byte	0x04, 0x17
        /*005a*/ 	.short	(.L_91 - .L_90)
.L_90:
        /*005c*/ 	.word	0x00000000
        /*0060*/ 	.short	0x0005
        /*0062*/ 	.short	0x0018
        /*0064*/ 	.byte	0x00, 0xf5, 0x21, 0x00


	//----- nvinfo : EIATTR_KPARAM_INFO
	.align		4
.L_91:
        /*0068*/ 	.byte	0x04, 0x17
        /*006a*/ 	.short	(.L_93 - .L_92)
.L_92:
        /*006c*/ 	.word	0x00000000
        /*0070*/ 	.short	0x0004
        /*0072*/ 	.short	0x0010
        /*0074*/ 	.byte	0x00, 0xf0, 0x11, 0x00


	//----- nvinfo : EIATTR_KPARAM_INFO
	.align		4
.L_93:
        /*0078*/ 	.byte	0x04, 0x17
        /*007a*/ 	.short	(.L_95 - .L_94)
.L_94:
        /*007c*/ 	.word	0x00000000
        /*0080*/ 	.short	0x0003
        /*0082*/ 	.short	0x000c
        /*0084*/ 	.byte	0x00, 0xf0, 0x11, 0x00


	//----- nvinfo : EIATTR_KPARAM_INFO
	.align		4
.L_95:
        /*0088*/ 	.byte	0x04, 0x17
        /*008a*/ 	.short	(.L_97 - .L_96)
.L_96:
        /*008c*/ 	.word	0x00000000
        /*0090*/ 	.short	0x0002
        /*0092*/ 	.short	0x0008
        /*0094*/ 	.byte	0x00, 0xf0, 0x11, 0x00


	//----- nvinfo : EIATTR_KPARAM_INFO
	.align		4
.L_97:
        /*0098*/ 	.byte	0x04, 0x17
        /*009a*/ 	.short	(.L_99 - .L_98)
.L_98:
        /*009c*/ 	.word	0x00000000
        /*00a0*/ 	.short	0x0001
        /*00a2*/ 	.short	0x0004
        /*00a4*/ 	.byte	0x00, 0xf0, 0x11, 0x00


	//----- nvinfo : EIATTR_KPARAM_INFO
	.align		4
.L_99:
        /*00a8*/ 	.byte	0x04, 0x17
        /*00aa*/ 	.short	(.L_101 - .L_100)
.L_100:
        /*00ac*/ 	.word	0x00000000
        /*00b0*/ 	.short	0x0000
        /*00b2*/ 	.short	0x0000
        /*00b4*/ 	.byte	0x00, 0xf0, 0x11, 0x00


	//----- nvinfo : EIATTR_SPARSE_MMA_MASK
	.align		4
.L_101:
        /*00b8*/ 	.byte	0x03, 0x50
        /*00ba*/ 	.short	0x0000


	//----- nvinfo : EIATTR_MAXREG_COUNT
	.align		4
        /*00bc*/ 	.byte	0x03, 0x1b
        /*00be*/ 	.short	0x00ff


	//----- nvinfo : EIATTR_NUM_BARRIERS
	.align		4
        /*00c0*/ 	.byte	0x02, 0x4c
        /*00c2*/ 	.byte	0x01
	.zero		1


	//----- nvinfo : EIATTR_MERCURY_ISA_VERSION
	.align		4
        /*00c4*/ 	.byte	0x03, 0x5f
        /*00c6*/ 	.short	0x0101


	//----- nvinfo : EIATTR_VRC_CTA_INIT_COUNT
	.align		4
        /*00c8*/ 	.byte	0x02, 0x4a
	.zero		1
	.zero		1


	//----- nvinfo : EIATTR_EXIT_INSTR_OFFSETS
	.align		4
        /*00cc*/ 	.byte	0x04, 0x1c
        /*00ce*/ 	.short	(.L_103 - .L_102)


	//   ....[0]....
.L_102:
        /*00d0*/ 	.word	0x00000060


	//   ....[1]....
        /*00d4*/ 	.word	0x00001c60


	//----- nvinfo : EIATTR_CBANK_PARAM_SIZE
	.align		4
.L_103:
        /*00d8*/ 	.byte	0x03, 0x19
        /*00da*/ 	.short	0x0044


	//----- nvinfo : EIATTR_PARAM_CBANK
	.align		4
        /*00dc*/ 	.byte	0x04, 0x0a
        /*00de*/ 	.short	(.L_105 - .L_104)
	.align		4
.L_104:
        /*00e0*/ 	.word	index@(.nv.constant0._Z20dgemm_kernel4_2_iteriiiiiPdiS_iS_i)
        /*00e4*/ 	.short	0x0380
        /*00e6*/ 	.short	0x0044


	//----- nvinfo : EIATTR_SW_WAR
	.align		4
.L_105:
        /*00e8*/ 	.byte	0x04, 0x36
        /*00ea*/ 	.short	(.L_107 - .L_106)
.L_106:
        /*00ec*/ 	.word	0x00000008
.L_107:


//--------------------- .nv.info._Z15dgemm_kernel4_2iiiiiPdiS_iS_i --------------------------
	.section	.nv.info._Z15dgemm_kernel4_2iiiiiPdiS_iS_i,"",@"SHT_CUDA_INFO"
	.sectionflags	@""
	.align	4


	//----- nvinfo : EIATTR_CUDA_API_VERSION
	.align		4
        /*0000*/ 	.byte	0x04, 0x37
        /*0002*/ 	.short	(.L_109 - .L_108)
.L_108:
        /*0004*/ 	.word	0x00000082


	//----- nvinfo : EIATTR_KPARAM_INFO
	.align		4
.L_109:
        /*0008*/ 	.byte	0x04, 0x17
        /*000a*/ 	.short	(.L_111 - .L_110)
.L_110:
        /*000c*/ 	.word	0x00000000
        /*0010*/ 	.short	0x000a
        /*0012*/ 	.short	0x0040
        /*0014*/ 	.byte	0x00, 0xf0, 0x11, 0x00


	//----- nvinfo : EIATTR_KPARAM_INFO
	.align		4
.L_111:
        /*0018*/ 	.byte	0x04, 0x17
        /*001a*/ 	.short	(.L_113 - .L_112)
.L_112:
        /*001c*/ 	.word	0x00000000
        /*0020*/ 	.short	0x0009
        /*0022*/ 	.short	0x0038
        /*0024*/ 	.byte	0x00, 0xf5, 0x21, 0x00


	//----- nvinfo : EIATTR_KPARAM_INFO
	.align		4
.L_113:
        /*0028*/ 	.byte	0x04, 0x17
        /*002a*/ 	.short	(.L_115 - .L_114)
.L_114:
        /*002c*/ 	.word	0x00000000
        /*0030*/ 	.short	0x0008
        /*0032*/ 	.short	0x0030
        /*0034*/ 	.byte	0x00, 0xf0, 0x11, 0x00


	//----- nvinfo : EIATTR_KPARAM_INFO
	.align		4
.L_115:
        /*0038*/ 	.byte	0x04, 0x17
        /*003a*/ 	.short	(.L_117 - .L_116)
.L_116:
        /*003c*/ 	.word	0x00000000
        /*0040*/ 	.short	0x0007
        /*0042*/ 	.short	0x0028
        /*0044*/ 	.byte	0x00, 0xf5, 0x21, 0x00


	//----- nvinfo : EIATTR_KPARAM_INFO
	.align		4
.L_117:
        /*0048*/ 	.byte	0x04, 0x17
        /*004a*/ 	.short	(.L_119 - .L_118)
.L_118:
        /*004c*/ 	.word	0x00000000
        /*0050*/ 	.short	0x0006
        /*0052*/ 	.short	0x0020
        /*0054*/ 	.byte	0x00, 0xf0, 0x11, 0x00


	//----- nvinfo : EIATTR_KPARAM_INFO
	.align		4
.L_119:
        /*0058*/ 	.byte	0x04, 0x17
        /*005a*/ 	.short	(.L_121 - .L_120)
.L_120:
        /*005c*/ 	.word	0x00000000
        /*0060*/ 	.short	0x0005
        /*0062*/ 	.short	0x0018
        /*0064*/ 	.byte	0x00, 0xf5, 0x21, 0x00


	//----- nvinfo : EIATTR_KPARAM_INFO
	.align		4
.L_121:
        /*0068*/ 	.byte	0x04, 0x17
        /*006a*/ 	.short	(.L_123 - .L_122)
.L_122:
        /*006c*/ 	.word	0x00000000
        /*0070*/ 	.short	0x0004
        /*0072*/ 	.short	0x0010
        /*0074*/ 	.byte	0x00, 0xf0, 0x11, 0x00


	//----- nvinfo : EIATTR_KPARAM_INFO
	.align		4
.L_123:
        /*0078*/ 	.byte	0x04, 0x17
        /*007a*/ 	.short	(.L_125 - .L_124)
.L_124:
        /*007c*/ 	.word	0x00000000
        /*0080*/ 	.short	0x0003
        /*0082*/ 	.short	0x000c
        /*0084*/ 	.byte	0x00, 0xf0, 0x11, 0x00


	//----- nvinfo : EIATTR_KPARAM_INFO
	.align		4
.L_125:
        /*0088*/ 	.byte	0x04, 0x17
        /*008a*/ 	.short	(.L_127 - .L_126)
.L_126:
        /*008c*/ 	.word	0x00000000
        /*0090*/ 	.short	0x0002
        /*0092*/ 	.short	0x0008
        /*0094*/ 	.byte	0x00, 0xf0, 0x11, 0x00


	//----- nvinfo : EIATTR_KPARAM_INFO
	.align		4
.L_127:
        /*0098*/ 	.byte	0x04, 0x17
        /*009a*/ 	.short	(.L_129 - .L_128)
.L_128:
        /*009c*/ 	.word	0x00000000
        /*00a0*/ 	.short	0x0001
        /*00a2*/ 	.short	0x0004
        /*00a4*/ 	.byte	0x00, 0xf0, 0x11, 0x00


	//----- nvinfo : EIATTR_KPARAM_INFO
	.align		4
.L_129:
        /*00a8*/ 	.byte	0x04, 0x17
        /*00aa*/ 	.short	(.L_131 - .L_130)
.L_130:
        /*00ac*/ 	.word	0x00000000
        /*00b0*/ 	.short	0x0000
        /*00b2*/ 	.short	0x0000
        /*00b4*/ 	.byte	0x00, 0xf0, 0x11, 0x00


	//----- nvinfo : EIATTR_SPARSE_MMA_MASK
	.align		4
.L_131:
        /*00b8*/ 	.byte	0x03, 0x50
        /*00ba*/ 	.short	0x0000


	//----- nvinfo : EIATTR_MAXREG_COUNT
	.align		4
        /*00bc*/ 	.byte	0x03, 0x1b
        /*00be*/ 	.short	0x00ff


	//----- nvinfo : EIATTR_NUM_BARRIERS
	.align		4
        /*00c0*/ 	.byte	0x02, 0x4c
        /*00c2*/ 	.byte	0x01
	.zero		1


	//----- nvinfo : EIATTR_MERCURY_ISA_VERSION
	.align		4
        /*00c4*/ 	.byte	0x03, 0x5f
        /*00c6*/ 	.short	0x0101


	//----- nvinfo : EIATTR_VRC_CTA_INIT_COUNT
	.align		4
        /*00c8*/ 	.byte	0x02, 0x4a
	.zero		1
	.zero		1


	//----- nvinfo : EIATTR_EXIT_INSTR_OFFSETS
	.align		4
        /*00cc*/ 	.byte	0x04, 0x1c
        /*00ce*/ 	.short	(.L_133 - .L_132)


	//   ....[0]....
.L_132:
        /*00d0*/ 	.word	0x00001e10


	//----- nvinfo : EIATTR_CBANK_PARAM_SIZE
	.align		4
.L_133:
        /*00d4*/ 	.byte	0x03, 0x19
        /*00d6*/ 	.short	0x0044


	//----- nvinfo : EIATTR_PARAM_CBANK
	.align		4
        /*00d8*/ 	.byte	0x04, 0x0a
        /*00da*/ 	.short	(.L_135 - .L_134)
	.align		4
.L_134:
        /*00dc*/ 	.word	index@(.nv.constant0._Z15dgemm_kernel4_2iiiiiPdiS_iS_i)
        /*00e0*/ 	.short	0x0380
        /*00e2*/ 	.short	0x0044


	//----- nvinfo : EIATTR_SW_WAR
	.align		4
.L_135:
        /*00e4*/ 	.byte	0x04, 0x36
        /*00e6*/ 	.short	(.L_137 - .L_136)
.L_136:
        /*00e8*/ 	.word	0x00000008
.L_137:


//--------------------- .nv.info._Z30dgemm_kernel_prefetch_s2r_4_16iiiiiPdiS_iS_i --------------------------
	.section	.nv.info._Z30dgemm_kernel_prefetch_s2r_4_16iiiiiPdiS_iS_i,"",@"SHT_CUDA_INFO"
	.sectionflags	@""
	.align	4


	//----- nvinfo : EIATTR_CUDA_API_VERSION
	.align		4
        /*0000*/ 	.byte	0x04, 0x37
        /*0002*/ 	.short	(.L_139 - .L_138)
.L_138:
        /*0004*/ 	.word	0x00000082


	//----- nvinfo : EIATTR_KPARAM_INFO
	.align		4
.L_139:
        /*0008*/ 	.byte	0x04, 0x17
        /*000a*/ 	.short	(.L_141 - .L_140)
.L_140:
        /*000c*/ 	.word	0x00000000
        /*0010*/ 	.short	0x000a
        /*0012*/ 	.short	0x0040
        /*0014*/ 	.byte	0x00, 0xf0, 0x11, 0x00


	//----- nvinfo : EIATTR_KPARAM_INFO
	.align		4
.L_141:
        /*0018*/ 	.byte	0x04, 0x17
        /*001a*/ 	.short	(.L_143 - .L_142)
.L_142:
        /*001c*/ 	.word	0x00000000
        /*0020*/ 	.short	0x0009
        /*0022*/ 	.short	0x0038
        /*0024*/ 	.byte	0x00, 0xf5, 0x21, 0x00


	//----- nvinfo : EIATTR_KPARAM_INFO
	.align		4
.L_143:
        /*0028*/ 	.byte	0x04, 0x17
        /*002a*/ 	.short	(.L_145 - .L_144)
.L_144:
        /*002c*/ 	.word	0x00000000
        /*0030*/ 	.short	0x0008
        /*0032*/ 	.short	0x0030
        /*0034*/ 	.byte	0x00, 0xf0, 0x11, 0x00


	//----- nvinfo : EIATTR_KPARAM_INFO
	.align		4
.L_145:
        /*0038*/ 	.byte	0x04, 0x17
        /*003a*/ 	.short	(.L_147 - .L_146)
.L_146:
        /*003c*/ 	.word	0x00000000
        /*0040*/ 	.short	0x0007
        /*0042*/ 	.short	0x0028
        /*0044*/ 	.byte	0x00, 0xf5, 0x21, 0x00


	//----- nvinfo : EIATTR_KPARAM_INFO
	.align		4
.L_147:
        /*0048*/ 	.byte	0x04, 0x17
        /*004a*/ 	.short	(.L_149 - .L_148)
.L_148:
        /*004c*/ 	.word	0x00000000
        /*0050*/ 	.short	0x0006
        /*0052*/ 	.short	0x0020
        /*0054*/ 	.byte	0x00, 0xf0, 0x11, 0x00


	//----- nvinfo : EIATTR_KPARAM_INFO
	.align		4
.L_149:
        /*0058*/ 	.byte	0x04, 0x17
        /*005a*/ 	.short	(.L_151 - .L_150)
.L_150:
        /*005c*/ 	.word	0x00000000
        /*0060*/ 	.short	0x0005
        /*0062*/ 	.short	0x0018
        /*0064*/ 	.byte	0x00, 0xf5, 0x21, 0x00


	//----- nvinfo : EIATTR_KPARAM_INFO
	.align		4
.L_151:
        /*0068*/ 	.byte	0x04, 0x17
        /*006a*/ 	.short	(.L_153 - .L_152)
.L_152:
        /*006c*/ 	.word	0x00000000
        /*0070*/ 	.short	0x0004
        /*0072*/ 	.short	0x0010
        /*0074*/ 	.byte	0x00, 0xf0, 0x11, 0x00


	//----- nvinfo : EIATTR_KPARAM_INFO
	.align		4
.L_153:
        /*0078*/ 	.byte	0x04, 0x17
        /*007a*/ 	.short	(.L_155 - .L_154)
.L_154:
        /*007c*/ 	.word	0x00000000
        /*0080*/ 	.short	0x0003
        /*0082*/ 	.short	0x000c
        /*0084*/ 	.byte	0x00, 0xf0, 0x11, 0x00


	//----- nvinfo : EIATTR_KPARAM_INFO
	.align		4
.L_155:
        /*0088*/ 	.byte	0x04, 0x17
        /*008a*/ 	.short	(.L_157 - .L_156)
.L_156:
        /*008c*/ 	.word	0x00000000
        /*0090*/ 	.short	0x0002
        /*0092*/ 	.short	0x0008
        /*0094*/ 	.byte	0x00, 0xf0, 0x11, 0x00


	//----- nvinfo : EIATTR_KPARAM_INFO
	.align		4
.L_157:
        /*0098*/ 	.byte	0x04, 0x17
        /*009a*/ 	.short	(.L_159 - .L_158)
.L_158:
        /*009c*/ 	.word	0x00000000
        /*00a0*/ 	.short	0x0001
        /*00a2*/ 	.short	0x0004
        /*00a4*/ 	.byte	0x00, 0xf0, 0x11, 0x00


	//----- nvinfo : EIATTR_KPARAM_INFO
	.align		4
.L_159:
        /*00a8*/ 	.byte	0x04, 0x17
        /*00aa*/ 	.short	(.L_161 - .L_160)
.L_160:
        /*00ac*/ 	.word	0x00000000
        /*00b0*/ 	.short	0x0000
        /*00b2*/ 	.short	0x0000
        /*00b4*/ 	.byte	0x00, 0xf0, 0x11, 0x00


	//----- nvinfo : EIATTR_SPARSE_MMA_MASK
	.align		4
.L_161:
        /*00b8*/ 	.byte	0x03, 0x50
        /*00ba*/ 	.short	0x0000


	//----- nvinfo : EIATTR_MAXREG_COUNT
	.align		4
        /*00bc*/ 	.byte	0x03, 0x1b
        /*00be*/ 	.short	0x00ff


	//----- nvinfo : EIATTR_NUM_BARRIERS
	.align		4
        /*00c0*/ 	.byte	0x02, 0x4c
        /*00c2*/ 	.byte	0x01
	.zero		1


	//----- nvinfo : EIATTR_MERCURY_ISA_VERSION
	.align		4
        /*00c4*/ 	.byte	0x03, 0x5f
        /*00c6*/ 	.short	0x0101


	//----- nvinfo : EIATTR_VRC_CTA_INIT_COUNT
	.align		4
        /*00c8*/ 	.byte	0x02, 0x4a
	.zero		1
	.zero		1


	//----- nvinfo : EIATTR_EXIT_INSTR_OFFSETS
	.align		4
        /*00cc*/ 	.byte	0x04, 0x1c
        /*00ce*/ 	.short	(.L_163 - .L_162)


	//   ....[0]....
.L_162:
        /*00d0*/ 	.word	0x00000a20


	//----- nvinfo : EIATTR_CBANK_PARAM_SIZE
	.align		4
.L_163:
        /*00d4*/ 	.byte	0x03, 0x19
        /*00d6*/ 	.short	0x0044


	//----- nvinfo : EIATTR_PARAM_CBANK
	.align		4
        /*00d8*/ 	.byte	0x04, 0x0a
        /*00da*/ 	.short	(.L_165 - .L_164)
	.align		4
.L_164:
        /*00dc*/ 	.word	index@(.nv.constant0._Z30dgemm_kernel_prefetch_s2r_4_16iiiiiPdiS_iS_i)
        /*00e0*/ 	.short	0x0380
        /*00e2*/ 	.short	0x0044


	//----- nvinfo : EIATTR_SW_WAR
	.align		4
.L_165:
        /*00e4*/ 	.byte	0x04, 0x36
        /*00e6*/ 	.short	(.L_167 - .L_166)
.L_166:
        /*00e8*/ 	.word	0x00000008
.L_167:


//--------------------- .nv.info._Z27dgemm_kernel_prefetch_s2r_8iiiiPdiS_iS_i --------------------------
	.section	.nv.info._Z27dgemm_kernel_prefetch_s2r_8iiiiPdiS_iS_i,"",@"SHT_CUDA_INFO"
	.sectionflags	@""
	.align	4


	//----- nvinfo : EIATTR_CUDA_API_VERSION
	.align		4
        /*0000*/ 	.byte	0x04, 0x37
        /*0002*/ 	.short	(.L_169 - .L_168)
.L_168:
        /*0004*/ 	.word	0x00000082


	//----- nvinfo : EIATTR_KPARAM_INFO
	.align		4
.L_169:
        /*0008*/ 	.byte	0x04, 0x17
        /*000a*/ 	.short	(.L_171 - .L_170)
.L_170:
        /*000c*/ 	.word	0x00000000
        /*0010*/ 	.short	0x0009
        /*0012*/ 	.short	0x0038
        /*0014*/ 	.byte	0x00, 0xf0, 0x11, 0x00


	//----- nvinfo : EIATTR_KPARAM_INFO
	.align		4
.L_171:
        /*0018*/ 	.byte	0x04, 0x17
        /*001a*/ 	.short	(.L_173 - .L_172)
.L_172:
        /*001c*/ 	.word	0x00000000
        /*0020*/ 	.short	0x0008
        /*0022*/ 	.short	0x0030
        /*0024*/ 	.byte	0x00, 0xf5, 0x21, 0x00


	//----- nvinfo : EIATTR_KPARAM_INFO
	.align		4
.L_173:
        /*0028*/ 	.byte	0x04, 0x17
        /*002a*/ 	.short	(.L_175 - .L_174)
.L_174:
        /*002c*/ 	.word	0x00000000
        /*0030*/ 	.short	0x0007
        /*0032*/ 	.short	0x0028
        /*0034*/ 	.byte	0x00, 0xf0, 0x11, 0x00


	//----- nvinfo : EIATTR_KPARAM_INFO
	.align		4
.L_175:
        /*0038*/ 	.byte	0x04, 0x17
        /*003a*/ 	.short	(.L_177 - .L_176)
.L_176:
        /*003c*/ 	.word	0x00000000
        /*0040*/ 	.short	0x0006
        /*0042*/ 	.short	0x0020
        /*0044*/ 	.byte	0x00, 0xf5, 0x21, 0x00


	//----- nvinfo : EIATTR_KPARAM_INFO
	.align		4
.L_177:
        /*0048*/ 	.byte	0x04, 0x17
        /*004a*/ 	.short	(.L_179 - .L_178)
.L_178:
        /*004c*/ 	.word	0x00000000
        /*0050*/ 	.short	0x0005
        /*0052*/ 	.short	0x0018
        /*0054*/ 	.byte	0x00, 0xf0, 0x11, 0x00


	//----- nvinfo : EIATTR_KPARAM_INFO
	.align		4
.L_179:
        /*0058*/ 	.byte	0x04, 0x17
        /*005a*/ 	.short	(.L_181 - .L_180)
.L_180:
        /*005c*/ 	.word	0x00000000
        /*0060*/ 	.short	0x0004
        /*0062*/ 	.short	0x0010
        /*0064*/ 	.byte	0x00, 0xf5, 0x21, 0x00


	//----- nvinfo : EIATTR_KPARAM_INFO
	.align		4
.L_181:
        /*0068*/ 	.byte	0x04, 0x17
        /*006a*/ 	.short	(.L_183 - .L_182)
.L_182:
        /*006c*/ 	.word	0x00000000
        /*0070*/ 	.short	0x0003
        /*0072*/ 	.short	0x000c
        /*0074*/ 	.byte	0x00, 0xf0, 0x11, 0x00


	//----- nvinfo : EIATTR_KPARAM_INFO
	.align		4
.L_183:
        /*0078*/ 	.byte	0x04, 0x17
        /*007a*/ 	.short	(.L_185 - .L_184)
.L_184:
        /*007c*/ 	.word	0x00000000
        /*0080*/ 	.short	0x0002
        /*0082*/ 	.short	0x0008
        /*0084*/ 	.byte	0x00, 0xf0, 0x11, 0x00


	//----- nvinfo : EIATTR_KPARAM_INFO
	.align		4
.L_185:
        /*0088*/ 	.byte	0x04, 0x17
        /*008a*/ 	.short	(.L_187 - .L_186)
.L_186:
        /*008c*/ 	.word	0x00000000
        /*0090*/ 	.short	0x0001
        /*0092*/ 	.short	0x0004
        /*0094*/ 	.byte	0x00, 0xf0, 0x11, 0x00


	//----- nvinfo : EIATTR_KPARAM_INFO
	.align		4
.L_187:
        /*0098*/ 	.byte	0x04, 0x17
        /*009a*/ 	.short	(.L_189 - .L_188)
.L_188:
        /*009c*/ 	.word	0x00000000
        /*00a0*/ 	.short	0x0000
        /*00a2*/ 	.short	0x0000
        /*00a4*/ 	.byte	0x00, 0xf0, 0x11, 0x00


	//----- nvinfo : EIATTR_SPARSE_MMA_MASK
	.align		4
.L_189:
        /*00a8*/ 	.byte	0x03, 0x50
        /*00aa*/ 	.short	0x0000


	//----- nvinfo : EIATTR_MAXREG_COUNT
	.align		4
        /*00ac*/ 	.byte	0x03, 0x1b
        /*00ae*/ 	.short	0x00ff


	//----- nvinfo : EIATTR_NUM_BARRIERS
	.align		4
        /*00b0*/ 	.byte	0x02, 0x4c
        /*00b2*/ 	.byte	0x01
	.zero		1


	//----- nvinfo : EIATTR_MERCURY_ISA_VERSION
	.align		4
        /*00b4*/ 	.byte	0x03, 0x5f
        /*00b6*/ 	.short	0x0101


	//----- nvinfo : EIATTR_VRC_CTA_INIT_COUNT
	.align		4
        /*00b8*/ 	.byte	0x02, 0x4a
	.zero		1
	.zero		1


	//----- nvinfo : EIATTR_EXIT_INSTR_OFFSETS
	.align		4
        /*00bc*/ 	.byte	0x04, 0x1c
        /*00be*/ 	.short	(.L_191 - .L_190)


	//   ....[0]....
.L_190:
        /*00c0*/ 	.word	0x00001e40


	//----- nvinfo : EIATTR_CBANK_PARAM_SIZE
	.align		4
.L_191:
        /*00c4*/ 	.byte	0x03, 0x19
        /*00c6*/ 	.short	0x003c


	//----- nvinfo : EIATTR_PARAM_CBANK
	.align		4
        /*00c8*/ 	.byte	0x04, 0x0a
        /*00ca*/ 	.short	(.L_193 - .L_192)
	.align		4
.L_192:
        /*00cc*/ 	.word	index@(.nv.constant0._Z27dgemm_kernel_prefetch_s2r_8iiiiPdiS_iS_i)
        /*00d0*/ 	.short	0x0380
        /*00d2*/ 	.short	0x003c


	//----- nvinfo : EIATTR_SW_WAR
	.align		4
.L_193:
        /*00d4*/ 	.byte	0x04, 0x36
        /*00d6*/ 	.short	(.L_195 - .L_194)
.L_194:
        /*00d8*/ 	.word	0x00000008
.L_195:


//--------------------- .nv.info._Z28dgemm_kernel_prefetch_s2r_16iiiiPdiS_iS_i --------------------------
	.section	.nv.info._Z28dgemm_kernel_prefetch_s2r_16iiiiPdiS_iS_i,"",@"SHT_CUDA_INFO"
	.sectionflags	@""
	.align	4


	//----- nvinfo : EIATTR_CUDA_API_VERSION
	.align		4
        /*0000*/ 	.byte	0x04, 0x37
        /*0002*/ 	.short	(.L_197 - .L_196)
.L_196:
        /*0004*/ 	.word	0x00000082


	//----- nvinfo : EIATTR_KPARAM_INFO
	.align		4
.L_197:
        /*0008*/ 	.byte	0x04, 0x17
        /*000a*/ 	.short	(.L_199 - .L_198)
.L_198:
        /*000c*/ 	.word	0x00000000
        /*0010*/ 	.short	0x0009
        /*0012*/ 	.short	0x0038
        /*0014*/ 	.byte	0x00, 0xf0, 0x11, 0x00


	//----- nvinfo : EIATTR_KPARAM_INFO
	.align		4
.L_199:
        /*0018*/ 	.byte	0x04, 0x17
        /*001a*/ 	.short	(.L_201 - .L_200)
.L_200:
        /*001c*/ 	.word	0x00000000
        /*0020*/ 	.short	0x0008
        /*0022*/ 	.short	0x0030
        /*0024*/ 	.byte	0x00, 0xf5, 0x21, 0x00


	//----- nvinfo : EIATTR_KPARAM_INFO
	.align		4
.L_201:
        /*0028*/ 	.byte	0x04, 0x17
        /*002a*/ 	.short	(.L_203 - .L_202)
.L_202:
        /*002c*/ 	.word	0x00000000
        /*0030*/ 	.short	0x0007
        /*0032*/ 	.short	0x0028
        /*0034*/ 	.byte	0x00, 0xf0, 0x11, 0x00


	//----- nvinfo : EIATTR_KPARAM_INFO
	.align		4
.L_203:
        /*0038*/ 	.byte	0x04, 0x17
        /*003a*/ 	.short	(.L_205 - .L_204)
.L_204:
        /*003c*/ 	.word	0x00000000
        /*0040*/ 	.short	0x0006
        /*0042*/ 	.short	0x0020
        /*0044*/ 	.byte	0x00, 0xf5, 0x21, 0x00


	//----- nvinfo : EIATTR_KPARAM_INFO
	.align		4
.L_205:
        /*0048*/ 	.byte	0x04, 0x17
        /*004a*/ 	.short	(.L_207 - .L_206)
.L_206:
        /*004c*/ 	.word	0x00000000
        /*0050*/ 	.short	0x0005
        /*0052*/ 	.short	0x0018
        /*0054*/ 	.byte	0x00, 0xf0, 0x11, 0x00


	//----- nvinfo : EIATTR_KPARAM_INFO
	.align		4
.L_207:
        /*0058*/ 	.byte	0x04, 0x17
        /*005a*/ 	.short	(.L_209 - .L_208)
.L_208:
        /*005c*/ 	.word	0x00000000
        /*0060*/ 	.short	0x0004
        /*0062*/ 	.short	0x0010
        /*0064*/ 	.byte	0x00, 0xf5, 0x21, 0x00


	//----- nvinfo : EIATTR_KPARAM_INFO
	.align		4
.L_209:
        /*0068*/ 	.byte	0x04, 0x17
        /*006a*/ 	.short	(.L_211 - .L_210)
.L_210:
        /*006c*/ 	.word	0x00000000
        /*0070*/ 	.short	0x0003
        /*0072*/ 	.short	0x000c
        /*0074*/ 	.byte	0x00, 0xf0, 0x11, 0x00


	//----- nvinfo : EIATTR_KPARAM_INFO
	.align		4
.L_211:
        /*0078*/ 	.byte	0x04, 0x17
        /*007a*/ 	.short	(.L_213 - .L_212)
.L_212:
        /*007c*/ 	.word	0x00000000
        /*0080*/ 	.short	0x0002
        /*0082*/ 	.short	0x0008
        /*0084*/ 	.byte	0x00, 0xf0, 0x11, 0x00


	//----- nvinfo : EIATTR_KPARAM_INFO
	.align		4
.L_213:
        /*0088*/ 	.byte	0x04, 0x17
        /*008a*/ 	.short	(.L_215 - .L_214)
.L_214:
        /*008c*/ 	.word	0x00000000
        /*0090*/ 	.short	0x0001
        /*0092*/ 	.short	0x0004
        /*0094*/ 	.byte	0x00, 0xf0, 0x11, 0x00


	//----- nvinfo : EIATTR_KPARAM_INFO
	.align		4
.L_215:
        /*0098*/ 	.byte	0x04, 0x17
        /*009a*/ 	.short	(.L_217 - .L_216)
.L_216:
        /*009c*/ 	.word	0x00000000
        /*00a0*/ 	.short	0x0000
        /*00a2*/ 	.short	0x0000
        /*00a4*/ 	.byte	0x00, 0xf0, 0x11, 0x00


	//----- nvinfo : EIATTR_SPARSE_MMA_MASK
	.align		4
.L_217:
        /*00a8*/ 	.byte	0x03, 0x50
        /*00aa*/ 	.short	0x0000


	//----- nvinfo : EIATTR_MAXREG_COUNT
	.align		4
        /*00ac*/ 	.byte	0x03, 0x1b
        /*00ae*/ 	.short	0x00ff


	//----- nvinfo : EIATTR_NUM_BARRIERS
	.align		4
        /*00b0*/ 	.byte	0x02, 0x4c
        /*00b2*/ 	.byte	0x01
	.zero		1


	//----- nvinfo : EIATTR_MERCURY_ISA_VERSION
	.align		4
        /*00b4*/ 	.byte	0x03, 0x5f
        /*00b6*/ 	.short	0x0101


	//----- nvinfo : EIATTR_VRC_CTA_INIT_COUNT
	.align		4
        /*00b8*/ 	.byte	0x02, 0x4a
	.zero		1
	.zero		1


	//----- nvinfo : EIATTR_EXIT_INSTR_OFFSETS
	.align		4
        /*00bc*/ 	.byte	0x04, 0x1c
        /*00be*/ 	.short	(.L_219 - .L_218)


	//   ....[0]....
.L_218:
        /*00c0*/ 	.word	0x00001fd0


	//----- nvinfo : EIATTR_CBANK_PARAM_SIZE
	.align		4
.L_219:
        /*00c4*/ 	.byte	0x03, 0x19
        /*00c6*/ 	.short	0x003c


	//----- nvinfo : EIATTR_PARAM_CBANK
	.align		4
        /*00c8*/ 	.byte	0x04, 0x0a
        /*00ca*/ 	.short	(.L_221 - .L_220)
	.align		4
.L_220:
        /*00cc*/ 	.word	index@(.nv.constant0._Z28dgemm_kernel_prefetch_s2r_16iiiiPdiS_iS_i)
        /*00d0*/ 	.short	0x0380
        /*00d2*/ 	.short	0x003c


	//----- nvinfo : EIATTR_SW_WAR
	.align		4
.L_221:
        /*00d4*/ 	.byte	0x04, 0x36
        /*00d6*/ 	.short	(.L_223 - .L_222)
.L_222:
        /*00d8*/ 	.word	0x00000008
.L_223:


//--------------------- .nv.info._Z19dgemm_kernel_sharediiiiPdiS_iS_i --------------------------
	.section	.nv.info._Z19dgemm_kernel_sharediiiiPdiS_iS_i,"",@"SHT_CUDA_INFO"
	.sectionflags	@""
	.align	4


	//----- nvinfo : EIATTR_CUDA_API_VERSION
	.align		4
        /*0000*/ 	.byte	0x04, 0x37
        /*0002*/ 	.short	(.L_225 - .L_224)
.L_224:
        /*0004*/ 	.word	0x00000082


	//----- nvinfo : EIATTR_KPARAM_INFO
	.align		4
.L_225:
        /*0008*/ 	.byte	0x04, 0x17
        /*000a*/ 	.short	(.L_227 - .L_226)
.L_226:
        /*000c*/ 	.word	0x00000000
        /*0010*/ 	.short	0x0009
        /*0012*/ 	.short	0x0038
        /*0014*/ 	.byte	0x00, 0xf0, 0x11, 0x00


	//----- nvinfo : EIATTR_KPARAM_INFO
	.align		4
.L_227:
        /*0018*/ 	.byte	0x04, 0x17
        /*001a*/ 	.short	(.L_229 - .L_228)
.L_228:
        /*001c*/ 	.word	0x00000000
        /*0020*/ 	.short	0x0008
        /*0022*/ 	.short	0x0030
        /*0024*/ 	.byte	0x00, 0xf5, 0x21, 0x00


	//----- nvinfo : EIATTR_KPARAM_INFO
	.align		4
.L_229:
        /*0028*/ 	.byte	0x04, 0x17
        /*002a*/ 	.short	(.L_231 - .L_230)
.L_230:
        /*002c*/ 	.word	0x00000000
        /*0030*/ 	.short	0x0007
        /*0032*/ 	.short	0x0028
        /*0034*/ 	.byte	0x00, 0xf0, 0x11, 0x00


	//----- nvinfo : EIATTR_KPARAM_INFO
	.align		4
.L_231:
        /*0038*/ 	.byte	0x04, 0x17
        /*003a*/ 	.short	(.L_233 - .L_232)
.L_232:
        /*003c*/ 	.word	0x00000000
        /*0040*/ 	.short	0x0006
        /*0042*/ 	.short	0x0020
        /*0044*/ 	.byte	0x00, 0xf5, 0x21, 0x00


	//----- nvinfo : EIATTR_KPARAM_INFO
	.align		4
.L_233:
        /*0048*/ 	.byte	0x04, 0x17
        /*004a*/ 	.short	(.L_235 - .L_234)
.L_234:
        /*004c*/ 	.word	0x00000000
        /*0050*/ 	.short	0x0005
        /*0052*/ 	.short	0x0018
        /*0054*/ 	.byte	0x00, 0xf0, 0x11, 0x00


	//----- nvinfo : EIATTR_KPARAM_INFO
	.align		4
.L_235:
        /*0058*/ 	.byte	0x04, 0x17
        /*005a*/ 	.short	(.L_237 - .L_236)
.L_236:
        /*005c*/ 	.word	0x00000000
        /*0060*/ 	.short	0x0004
        /*0062*/ 	.short	0x0010
        /*0064*/ 	.byte	0x00, 0xf5, 0x21, 0x00


	//----- nvinfo : EIATTR_KPARAM_INFO
	.align		4
.L_237:
        /*0068*/ 	.byte	0x04, 0x17
        /*006a*/ 	.short	(.L_239 - .L_238)
.L_238:
        /*006c*/ 	.word	0x00000000
        /*0070*/ 	.short	0x0003
        /*0072*/ 	.short	0x000c
        /*0074*/ 	.byte	0x00, 0xf0, 0x11, 0x00


	//----- nvinfo : EIATTR_KPARAM_INFO
	.align		4
.L_239:
        /*0078*/ 	.byte	0x04, 0x17
        /*007a*/ 	.short	(.L_241 - .L_240)
.L_240:
        /*007c*/ 	.word	0x00000000
        /*0080*/ 	.short	0x0002
        /*0082*/ 	.short	0x0008
        /*0084*/ 	.byte	0x00, 0xf0, 0x11, 0x00


	//----- nvinfo : EIATTR_KPARAM_INFO
	.align		4
.L_241:
        /*0088*/ 	.byte	0x04, 0x17
        /*008a*/ 	.short	(.L_243 - .L_242)
.L_242:
        /*008c*/ 	.word	0x00000000
        /*0090*/ 	.short	0x0001
        /*0092*/ 	.short	0x0004
        /*0094*/ 	.byte	0x00, 0xf0, 0x11, 0x00


	//----- nvinfo : EIATTR_KPARAM_INFO
	.align		4
.L_243:
        /*0098*/ 	.byte	0x04, 0x17
        /*009a*/ 	.short	(.L_245 - .L_244)
.L_244:
        /*009c*/ 	.word	0x00000000
        /*00a0*/ 	.short	0x0000
        /*00a2*/ 	.short	0x0000
        /*00a4*/ 	.byte	0x00, 0xf0, 0x11, 0x00


	//----- nvinfo : EIATTR_SPARSE_MMA_MASK
	.align		4
.L_245:
        /*00a8*/ 	.byte	0x03, 0x50
        /*00aa*/ 	.short	0x0000


	//----- nvinfo : EIATTR_MAXREG_COUNT
	.align		4
        /*00ac*/ 	.byte	0x03, 0x1b
        /*00ae*/ 	.short	0x00ff


	//----- nvinfo : EIATTR_NUM_BARRIERS
	.align		4
        /*00b0*/ 	.byte	0x02, 0x4c
        /*00b2*/ 	.byte	0x01
	.zero		1


	//----- nvinfo : EIATTR_MERCURY_ISA_VERSION
	.align		4
        /*00b4*/ 	.byte	0x03, 0x5f
        /*00b6*/ 	.short	0x0101


	//----- nvinfo : EIATTR_VRC_CTA_INIT_COUNT
	.align		4
        /*00b8*/ 	.byte	0x02, 0x4a
	.zero		1
	.zero		1


	//----- nvinfo : EIATTR_EXIT_INSTR_OFFSETS
	.align		4
        /*00bc*/ 	.byte	0x04, 0x1c
        /*00be*/ 	.short	(.L_247 - .L_246)


	//   ....[0]....
.L_246:
        /*00c0*/ 	.word	0x00000ba0


	//----- nvinfo : EIATTR_CBANK_PARAM_SIZE
	.align		4
.L_247:
        /*00c4*/ 	.byte	0x03, 0x19
        /*00c6*/ 	.short	0x003c


	//----- nvinfo : EIATTR_PARAM_CBANK
	.align		4
        /*00c8*/ 	.byte	0x04, 0x0a
        /*00ca*/ 	.short	(.L_249 - .L_248)
	.align		4
.L_248:
        /*00cc*/ 	.word	index@(.nv.constant0._Z19dgemm_kernel_sharediiiiPdiS_iS_i)
        /*00d0*/ 	.short	0x0380
        /*00d2*/ 	.short	0x003c


	//----- nvinfo : EIATTR_SW_WAR
	.align		4
.L_249:
        /*00d4*/ 	.byte	0x04, 0x36
        /*00d6*/ 	.short	(.L_251 - .L_250)
.L_250:
        /*00d8*/ 	.word	0x00000008
.L_251:


//--------------------- .nv.info._Z18dgemm_kernel_naiveiiiPdiS_iS_i --------------------------
	.section	.nv.info._Z18dgemm_kernel_naiveiiiPdiS_iS_i,"",@"SHT_CUDA_INFO"
	.sectionflags	@""
	.align	4


	//----- nvinfo : EIATTR_CUDA_API_VERSION
	.align		4
        /*0000*/ 	.byte	0x04, 0x37
        /*0002*/ 	.short	(.L_253 - .L_252)
.L_252:
        /*0004*/ 	.word	0x00000082


	//----- nvinfo : EIATTR_KPARAM_INFO
	.align		4
.L_253:
        /*0008*/ 	.byte	0x04, 0x17
        /*000a*/ 	.short	(.L_255 - .L_254)
.L_254:
        /*000c*/ 	.word	0x00000000
        /*0010*/ 	.short	0x0008
        /*0012*/ 	.short	0x0038
        /*0014*/ 	.byte	0x00, 0xf0, 0x11, 0x00


	//----- nvinfo : EIATTR_KPARAM_INFO
	.align		4
.L_255:
        /*0018*/ 	.byte	0x04, 0x17
        /*001a*/ 	.short	(.L_257 - .L_256)
.L_256:
        /*001c*/ 	.word	0x00000000
        /*0020*/ 	.short	0x0007
        /*0022*/ 	.short	0x0030
        /*0024*/ 	.byte	0x00, 0xf5, 0x21, 0x00


	//----- nvinfo : EIATTR_KPARAM_INFO
	.align		4
.L_257:
        /*0028*/ 	.byte	0x04, 0x17
        /*002a*/ 	.short	(.L_259 - .L_258)
.L_258:
        /*002c*/ 	.word	0x00000000
        /*0030*/ 	.short	0x0006
        /*0032*/ 	.short	0x0028
        /*0034*/ 	.byte	0x00, 0xf0, 0x11, 0x00


	//----- nvinfo : EIATTR_KPARAM_INFO
	.align		4
.L_259:
        /*0038*/ 	.byte	0x04, 0x17
        /*003a*/ 	.short	(.L_261 - .L_260)
.L_260:
        /*003c*/ 	.word	0x00000000
        /*0040*/ 	.short	0x0005
        /*0042*/ 	.short	0x0020
        /*0044*/ 	.byte	0x00, 0xf5, 0x21, 0x00


	//----- nvinfo : EIATTR_KPARAM_INFO
	.align		4
.L_261:
        /*0048*/ 	.byte	0x04, 0x17
        /*004a*/ 	.short	(.L_263 - .L_262)
.L_262:
        /*004c*/ 	.word	0x00000000
        /*0050*/ 	.short	0x0004
        /*0052*/ 	.short	0x0018
        /*0054*/ 	.byte	0x00, 0xf0, 0x11, 0x00


	//----- nvinfo : EIATTR_KPARAM_INFO
	.align		4
.L_263:
        /*0058*/ 	.byte	0x04, 0x17
        /*005a*/ 	.short	(.L_265 - .L_264)
.L_264:
        /*005c*/ 	.word	0x00000000
        /*0060*/ 	.short	0x0003
        /*0062*/ 	.short	0x0010
        /*0064*/ 	.byte	0x00, 0xf5, 0x21, 0x00


	//----- nvinfo : EIATTR_KPARAM_INFO
	.align		4
.L_265:
        /*0068*/ 	.byte	0x04, 0x17
        /*006a*/ 	.short	(.L_267 - .L_266)
.L_266:
        /*006c*/ 	.word	0x00000000
        /*0070*/ 	.short	0x0002
        /*0072*/ 	.short	0x0008
        /*0074*/ 	.byte	0x00, 0xf0, 0x11, 0x00


	//----- nvinfo : EIATTR_KPARAM_INFO
	.align		4
.L_267:
        /*0078*/ 	.byte	0x04, 0x17
        /*007a*/ 	.short	(.L_269 - .L_268)
.L_268:
        /*007c*/ 	.word	0x00000000
        /*0080*/ 	.short	0x0001
        /*0082*/ 	.short	0x0004
        /*0084*/ 	.byte	0x00, 0xf0, 0x11, 0x00


	//----- nvinfo : EIATTR_KPARAM_INFO
	.align		4
.L_269:
        /*0088*/ 	.byte	0x04, 0x17
        /*008a*/ 	.short	(.L_271 - .L_270)
.L_270:
        /*008c*/ 	.word	0x00000000
        /*0090*/ 	.short	0x0000
        /*0092*/ 	.short	0x0000
        /*0094*/ 	.byte	0x00, 0xf0, 0x11, 0x00


	//----- nvinfo : EIATTR_SPARSE_MMA_MASK
	.align		4
.L_271:
        /*0098*/ 	.byte	0x03, 0x50
        /*009a*/ 	.short	0x0000


	//----- nvinfo : EIATTR_MAXREG_COUNT
	.align		4
        /*009c*/ 	.byte	0x03, 0x1b
        /*009e*/ 	.short	0x00ff


	//----- nvinfo : EIATTR_MERCURY_ISA_VERSION
	.align		4
        /*00a0*/ 	.byte	0x03, 0x5f
        /*00a2*/ 	.short	0x0101


	//----- nvinfo : EIATTR_VRC_CTA_INIT_COUNT
	.align		4
        /*00a4*/ 	.byte	0x02, 0x4a
	.zero		1
	.zero		1


	//----- nvinfo : EIATTR_EXIT_INSTR_OFFSETS
	.align		4
        /*00a8*/ 	.byte	0x04, 0x1c
        /*00aa*/ 	.short	(.L_273 - .L_272)


	//   ....[0]....
.L_272:
        /*00ac*/ 	.word	0x00000370


	//----- nvinfo : EIATTR_CBANK_PARAM_SIZE
	.align		4
.L_273:
        /*00b0*/ 	.byte	0x03, 0x19
        /*00b2*/ 	.short	0x003c


	//----- nvinfo : EIATTR_PARAM_CBANK
	.align		4
        /*00b4*/ 	.byte	0x04, 0x0a
        /*00b6*/ 	.short	(.L_275 - .L_274)
	.align		4
.L_274:
        /*00b8*/ 	.word	index@(.nv.constant0._Z18dgemm_kernel_naiveiiiPdiS_iS_i)
        /*00bc*/ 	.short	0x0380
        /*00be*/ 	.short	0x003c


	//----- nvinfo : EIATTR_SW_WAR
	.align		4
.L_275:
        /*00c0*/ 	.byte	0x04, 0x36
        /*00c2*/ 	.short	(.L_277 - .L_276)
.L_276:
        /*00c4*/ 	.word	0x00000008
.L_277:


//--------------------- .nv.callgraph             --------------------------
	.section	.nv.callgraph,"",@"SHT_CUDA_CALLGRAPH"
	.align	4
	.sectionentsize	8
	.align		4
        /*0000*/ 	.word	0x00000000
	.align		4
        /*0004*/ 	.word	0xffffffff
	.align		4
        /*0008*/ 	.word	0x00000000
	.align		4
        /*000c*/ 	.word	0xfffffffe
	.align		4
        /*0010*/ 	.word	0x00000000
	.align		4
        /*0014*/ 	.word	0xfffffffd
	.align		4
        /*0018*/ 	.word	0x00000000
	.align		4
        /*001c*/ 	.word	0xfffffffc


//--------------------- .text._Z15dgemm_kernel4_3iiiiiPdiS_iS_i --------------------------
	.section	.text._Z15dgemm_kernel4_3iiiiiPdiS_iS_i,"ax",@progbits
	.align	128
        .global         _Z15dgemm_kernel4_3iiiiiPdiS_iS_i
        .type           _Z15dgemm_kernel4_3iiiiiPdiS_iS_i,@function
        .size           _Z15dgemm_kernel4_3iiiiiPdiS_iS_i,(.L_x_67 - _Z15dgemm_kernel4_3iiiiiPdiS_iS_i)
        .other          _Z15dgemm_kernel4_3iiiiiPdiS_iS_i,@"STO_CUDA_ENTRY STV_DEFAULT"
_Z15dgemm_kernel4_3iiiiiPdiS_iS_i:
.text._Z15dgemm_kernel4_3iiiiiPdiS_iS_i:
[----:B------:R-:W-:Y:S01]  /*0000*/  LDC R1, c[0x0][0x37c] ;  /* 0x0000df00ff017b82 */ /* 0x000fe20000000800 */
[----:B------:R-:W0:Y:S01]  /*0010*/  S2R R0, SR_TID.X ;  /* 0x0000000000007919 */ /* 0x000e220000002100 */
[----:B------:R-:W1:Y:S06]  /*0020*/  LDCU UR5, c[0x0][0x388] ;  /* 0x00007100ff0577ac */ /* 0x000e6c0008000800 */
[----:B------:R-:W0:Y:S01]  /*0030*/  S2UR UR4, SR_CTAID.X ;  /* 0x00000000000479c3 */ /* 0x000e220000002500 */
[----:B------:R-:W-:Y:S02]  /*0040*/  CS2R R6, SRZ ;  /* 0x0000000000067805 */ /* 0x000fe4000001ff00 */
[----:B------:R-:W-:-:S02]  /*0050*/  CS2R R4, SRZ ;  /* 0x0000000000047805 */ /* 0x000fc4000001ff00 */
[----:B------:R-:W-:Y:S02]  /*0060*/  CS2R R24, SRZ ;  /* 0x0000000000187805 */ /* 0x000fe4000001ff00 */
[----:B------:R-:W-:Y:S01]  /*0070*/  CS2R R26, SRZ ;  /* 0x00000000001a7805 */ /* 0x000fe2000001ff00 */
[----:B------:R-:W2:Y:S01]  /*0080*/  LDCU.64 UR6, c[0x0][0x358] ;  /* 0x00006b00ff0677ac */ /* 0x000ea20008000a00 */
[----:B------:R-:W0:Y:S08]  /*0090*/  LDC R3, c[0x0][0x360] ;  /* 0x0000d800ff037b82 */ /* 0x000e300000000800 */
[----:B------:R-:W3:Y:S01]  /*00a0*/  LDC.64 R30, c[0x0][0x398] ;  /* 0x0000e600ff1e7b82 */ /* 0x000ee20000000a00 */
[----:B-1----:R-:W-:-:S07]  /*00b0*/  UISETP.GE.AND UP0, UPT, UR5, 0x1, UPT ;  /* 0x000000010500788c */ /* 0x002fce000bf06270 */
[----:B------:R-:W1:Y:S01]  /*00c0*/  LDC.64 R8, c[0x0][0x3b8] ;  /* 0x0000ee00ff087b82 */ /* 0x000e620000000a00 */
[----:B0-----:R-:W-:-:S04]  /*00d0*/  IMAD R3, R3, UR4, R0 ;  /* 0x0000000403037c24 */ /* 0x001fc8000f8e0200 */
[----:B---3--:R-:W-:-:S04]  /*00e0*/  IMAD.WIDE R30, R3, 0x8, R30 ;  /* 0x00000008031e7825 */ /* 0x008fc800078e021e */
[----:B-1----:R-:W-:Y:S01]  /*00f0*/  IMAD.WIDE R8, R3, 0x8, R8 ;  /* 0x0000000803087825 */ /* 0x002fe200078e0208 */
[----:B--2---:R-:W-:Y:S06]  /*0100*/  BRA.U !UP0, `(.L_x_0) ;  /* 0x0000000508047547 */ /* 0x004fec000b800000 */
[----:B------:R-:W0:Y:S08]  /*0110*/  LDC R17, c[0x0][0x3b0] ;  /* 0x0000ec00ff117b82 */ /* 0x000e300000000800 */
[----:B------:R-:W1:Y:S08]  /*0120*/  LDC.64 R2, c[0x0][0x3a8] ;  /* 0x0000ea00ff027b82 */ /* 0x000e700000000a00 */
[----:B------:R-:W2:Y:S08]  /*0130*/  LDC R19, c[0x0][0x3a0] ;  /* 0x0000e800ff137b82 */ /* 0x000eb00000000800 */
[----:B------:R-:W3:Y:S01]  /*0140*/  LDC.64 R12, c[0x0][0x3a8] ;  /* 0x0000ea00ff0c7b82 */ /* 0x000ee20000000a00 */
[----:B0-----:R-:W-:Y:S01]  /*0150*/  SHF.R.S32.HI R0, RZ, 0x1f, R17 ;  /* 0x0000001fff007819 */ /* 0x001fe20000011411 */
[----:B------:R-:W0:Y:S01]  /*0160*/  LDCU UR5, c[0x0][0x390] ;  /* 0x00007200ff0577ac */ /* 0x000e220008000800 */
[----:B------:R-:W4:Y:S01]  /*0170*/  LDCU UR8, c[0x0][0x390] ;  /* 0x00007200ff0877ac */ /* 0x000f220008000800 */
[----:B-1----:R-:W-:-:S04]  /*0180*/  LEA R14, P0, R17, R2, 0x3 ;  /* 0x00000002110e7211 */ /* 0x002fc800078018ff */
[----:B------:R-:W-:Y:S01]  /*0190*/  LEA.HI.X R15, R17, R3, R0, 0x3, P0 ;  /* 0x00000003110f7211 */ /* 0x000fe200000f1c00 */
[----:B--2---:R-:W-:Y:S02]  /*01a0*/  IMAD.WIDE R4, R19, 0x8, R30 ;  /* 0x0000000813047825 */ /* 0x004fe400078e021e */
[----:B------:R-:W5:Y:S02]  /*01b0*/  LDG.E.64 R30, desc[UR6][R30.64] ;  /* 0x000000061e1e7981 */ /* 0x000f64000c1e1b00 */
[C---:B------:R-:W-:Y:S02]  /*01c0*/  IMAD.WIDE R28, R17.reuse, 0x8, R14 ;  /* 0x00000008111c7825 */ /* 0x040fe400078e020e */
[----:B------:R1:W2:Y:S02]  /*01d0*/  LDG.E.64 R10, desc[UR6][R4.64] ;  /* 0x00000006040a7981 */ /* 0x0002a4000c1e1b00 */
[----:B------:R-:W-:Y:S02]  /*01e0*/  IMAD.WIDE R16, R17, 0x8, R28 ;  /* 0x0000000811107825 */ /* 0x000fe400078e021c */
[----:B---3--:R-:W5:Y:S04]  /*01f0*/  LDG.E.64 R12, desc[UR6][R12.64] ;  /* 0x000000060c0c7981 */ /* 0x008f68000c1e1b00 */
[----:B------:R-:W5:Y:S04]  /*0200*/  LDG.E.64 R14, desc[UR6][R14.64] ;  /* 0x000000060e0e7981 */ /* 0x000f68000c1e1b00 */
[----:B------:R-:W5:Y:S04]  /*0210*/  LDG.E.64 R28, desc[UR6][R28.64] ;  /* 0x000000061c1c7981 */ /* 0x000f68000c1e1b00 */
[----:B------:R-:W5:Y:S01]  /*0220*/  LDG.E.64 R16, desc[UR6][R16.64] ;  /* 0x0000000610107981 */ /* 0x000f62000c1e1b00 */
[----:B------:R-:W-:Y:S01]  /*0230*/  IADD3 R0, P0, PT, R2, 0x10, RZ ;  /* 0x0000001002007810 */ /* 0x000fe20007f1e0ff */
[----:B------:R-:W-:Y:S01]  /*0240*/  IMAD.WIDE R18, R19, 0x8, R4 ;  /* 0x0000000813127825 */ /* 0x000fe200078e0204 */
[----:B------:R-:W-:-:S02]  /*0250*/  CS2R R26, SRZ ;  /* 0x00000000001a7805 */ /* 0x000fc4000001ff00 */
[----:B------:R-:W-:Y:S02]  /*0260*/  CS2R R24, SRZ ;  /* 0x0000000000187805 */ /* 0x000fe4000001ff00 */
[----:B-1----:R-:W-:Y:S01]  /*0270*/  CS2R R4, SRZ ;  /* 0x0000000000047805 */ /* 0x002fe2000001ff00 */
[----:B------:R-:W-:Y:S01]  /*0280*/  IMAD.X R3, RZ, RZ, R3, P0 ;  /* 0x000000ffff037224 */ /* 0x000fe200000e0603 */
[----:B------:R-:W-:Y:S01]  /*0290*/  CS2R R6, SRZ ;  /* 0x0000000000067805 */ /* 0x000fe2000001ff00 */
[----:B------:R-:W-:Y:S01]  /*02a0*/  UMOV UR4, URZ ;  /* 0x000000ff00047c82 */ /* 0x000fe20008000000 */
[----:B--2---:R-:W-:Y:S01]  /*02b0*/  IMAD.MOV.U32 R20, RZ, RZ, R10 ;  /* 0x000000ffff147224 */ /* 0x004fe200078e000a */
[----:B0---4-:R-:W-:-:S07]  /*02c0*/  MOV R21, R11 ;  /* 0x0000000b00157202 */ /* 0x011fce0000000f00 */
.L_x_1:
[----:B------:R-:W0:Y:S01]  /*02d0*/  LDC R2, c[0x0][0x388] ;  /* 0x0000e200ff027b82 */ /* 0x000e220000000800 */
[C---:B-----5:R-:W-:Y:S01]  /*02e0*/  DFMA R26, R30.reuse, R12, R26 ;  /* 0x0000000c1e1a722b */ /* 0x060fe2000000001a */
[----:B------:R-:W-:Y:S01]  /*02f0*/  MOV R33, R3 ;  /* 0x0000000300217202 */ /* 0x000fe20000000f00 */
[C---:B------:R-:W-:Y:S01]  /*0300*/  DFMA R24, R30.reuse, R14, R24 ;  /* 0x0000000e1e18722b */ /* 0x040fe20000000018 */
[----:B------:R-:W-:Y:S01]  /*0310*/  IMAD.MOV.U32 R32, RZ, RZ, R0 ;  /* 0x000000ffff207224 */ /* 0x000fe200078e0000 */
[C---:B------:R-:W-:Y:S02]  /*0320*/  DFMA R4, R30.reuse, R28, R4 ;  /* 0x0000001c1e04722b */ /* 0x040fe40000000004 */
[----:B------:R-:W-:Y:S01]  /*0330*/  DFMA R6, R30, R16, R6 ;  /* 0x000000101e06722b */ /* 0x000fe20000000006 */
[----:B------:R-:W1:Y:S01]  /*0340*/  LDC R35, c[0x0][0x3b0] ;  /* 0x0000ec00ff237b82 */ /* 0x000e620000000800 */
[----:B------:R-:W2:Y:S04]  /*0350*/  LDG.E.64 R36, desc[UR6][R32.64+-0x8] ;  /* 0xfffff80620247981 */ /* 0x000ea8000c1e1b00 */
[----:B------:R-:W-:Y:S01]  /*0360*/  DFMA R4, R28, R10, R4 ;  /* 0x0000000a1c04722b */ /* 0x000fe20000000004 */
[----:B0-----:R-:W-:-:S13]  /*0370*/  ISETP.LE.AND P0, PT, R2, UR5, PT ;  /* 0x0000000502007c0c */ /* 0x001fda000bf03270 */
[----:B------:R-:W0:Y:S01]  /*0380*/  @!P0 LDC R13, c[0x0][0x3a0] ;  /* 0x0000e800ff0d8b82 */ /* 0x000e220000000800 */
[----:B------:R3:W5:Y:S01]  /*0390*/  @!P0 LDG.E.64 R30, desc[UR6][R18.64] ;  /* 0x00000006121e8981 */ /* 0x000762000c1e1b00 */
[----:B-1----:R-:W-:-:S04]  /*03a0*/  IMAD.WIDE R16, R35, 0x18, R32 ;  /* 0x0000001823107825 */ /* 0x002fc800078e0220 */
[----:B------:R-:W-:Y:S02]  /*03b0*/  IMAD.WIDE R28, R35, 0x10, R32 ;  /* 0x00000010231c7825 */ /* 0x000fe400078e0220 */
[----:B------:R-:W4:Y:S01]  /*03c0*/  LDG.E.64 R16, desc[UR6][R16.64] ;  /* 0x0000000610107981 */ /* 0x000f22000c1e1b00 */
[----:B------:R-:W-:Y:S02]  /*03d0*/  UIADD3 UR4, UPT, UPT, UR4, UR8, URZ ;  /* 0x0000000804047290 */ /* 0x000fe4000fffe0ff */
[----:B------:R-:W-:Y:S01]  /*03e0*/  UIADD3 UR5, UPT, UPT, UR5, UR8, URZ ;  /* 0x0000000805057290 */ /* 0x000fe2000fffe0ff */
[----:B------:R-:W5:Y:S01]  /*03f0*/  LDG.E.64 R28, desc[UR6][R28.64] ;  /* 0x000000061c1c7981 */ /* 0x000f62000c1e1b00 */
[----:B0-----:R-:W-:-:S05]  /*0400*/  @!P0 IMAD.WIDE R14, R13, 0x8, R18 ;  /* 0x000000080d0e8825 */ /* 0x001fca00078e0212 */
[----:B------:R-:W4:Y:S01]  /*0410*/  @!P0 LDG.E.64 R20, desc[UR6][R14.64] ;  /* 0x000000060e148981 */ /* 0x000f22000c1e1b00 */
[----:B---3--:R-:W-:-:S04]  /*0420*/  @!P0 IMAD.WIDE R18, R13, 0x8, R14 ;  /* 0x000000080d128825 */ /* 0x008fc800078e020e */
[----:B------:R-:W-:-:S05]  /*0430*/  IMAD.WIDE R12, R35, 0x8, R32 ;  /* 0x00000008230c7825 */ /* 0x000fca00078e0220 */
[----:B------:R-:W3:Y:S01]  /*0440*/  LDG.E.64 R34, desc[UR6][R12.64+-0x8] ;  /* 0xfffff8060c227981 */ /* 0x000ee2000c1e1b00 */
[----:B------:R-:W-:-:S03]  /*0450*/  IADD3 R0, P0, PT, R32, 0x10, RZ ;  /* 0x0000001020007810 */ /* 0x000fc60007f1e0ff */
[----:B------:R0:W5:Y:S02]  /*0460*/  LDG.E.64 R14, desc[UR6][R12.64] ;  /* 0x000000060c0e7981 */ /* 0x000164000c1e1b00 */
[----:B------:R-:W-:Y:S01]  /*0470*/  IMAD.X R3, RZ, RZ, R33, P0 ;  /* 0x000000ffff037224 */ /* 0x000fe200000e0621 */
[----:B------:R-:W-:Y:S01]  /*0480*/  ISETP.LE.AND P0, PT, R2, UR4, PT ;  /* 0x0000000402007c0c */ /* 0x000fe2000bf03270 */
[-C--:B------:R-:W-:Y:S01]  /*0490*/  DFMA R6, R22, R10.reuse, R6 ;  /* 0x0000000a1606722b */ /* 0x080fe20000000006 */
[----:B------:R0:W5:Y:S01]  /*04a0*/  LDG.E.64 R12, desc[UR6][R32.64] ;  /* 0x00000006200c7981 */ /* 0x000162000c1e1b00 */
[-C--:B--2---:R-:W-:Y:S01]  /*04b0*/  DFMA R26, R36, R10.reuse, R26 ;  /* 0x0000000a241a722b */ /* 0x084fe2000000001a */
[----:B----4-:R-:W-:Y:S01]  /*04c0*/  MOV R22, R16 ;  /* 0x0000001000167202 */ /* 0x010fe20000000f00 */
[----:B------:R-:W-:Y:S01]  /*04d0*/  IMAD.MOV.U32 R23, RZ, RZ, R17 ;  /* 0x000000ffff177224 */ /* 0x000fe200078e0011 */
[----:B---3--:R-:W-:Y:S01]  /*04e0*/  DFMA R24, R34, R10, R24 ;  /* 0x0000000a2218722b */ /* 0x008fe20000000018 */
[----:B------:R-:W-:-:S02]  /*04f0*/  MOV R10, R20 ;  /* 0x00000014000a7202 */ /* 0x000fc40000000f00 */
[----:B------:R-:W-:-:S04]  /*0500*/  MOV R11, R21 ;  /* 0x00000015000b7202 */ /* 0x000fc80000000f00 */
[----:B0-----:R-:W-:Y:S05]  /*0510*/  @!P0 BRA `(.L_x_1) ;  /* 0xfffffffc006c8947 */ /* 0x001fea000383ffff */
.L_x_0:
[----:B-----5:R-:W0:Y:S01]  /*0520*/  LDC R13, c[0x0][0x3c0] ;  /* 0x0000f000ff0d7b82 */ /* 0x020e220000000800 */
[----:B------:R-:W-:Y:S01]  /*0530*/  STG.E.64 desc[UR6][R8.64], R26 ;  /* 0x0000001a08007986 */ /* 0x000fe2000c101b06 */
[----:B0-----:R-:W-:-:S05]  /*0540*/  IMAD.WIDE R2, R13, 0x8, R8 ;  /* 0x000000080d027825 */ /* 0x001fca00078e0208 */
[----:B------:R-:W-:Y:S01]  /*0550*/  STG.E.64 desc[UR6][R2.64], R24 ;  /* 0x0000001802007986 */ /* 0x000fe2000c101b06 */
[----:B------:R-:W-:-:S05]  /*0560*/  IMAD.WIDE R10, R13, 0x8, R2 ;  /* 0x000000080d0a7825 */ /* 0x000fca00078e0202 */
[----:B------:R-:W-:Y:S01]  /*0570*/  STG.E.64 desc[UR6][R10.64], R4 ;  /* 0x000000040a007986 */ /* 0x000fe2000c101b06 */
[----:B------:R-:W-:-:S05]  /*0580*/  IMAD.WIDE R12, R13, 0x8, R10 ;  /* 0x000000080d0c7825 */ /* 0x000fca00078e020a */
[----:B------:R-:W-:Y:S01]  /*0590*/  STG.E.64 desc[UR6][R12.64], R6 ;  /* 0x000000060c007986 */ /* 0x000fe2000c101b06 */
[----:B------:R-:W-:Y:S05]  /*05a0*/  EXIT ;  /* 0x000000000000794d */ /* 0x000fea0003800000 */
.L_x_2:
[----:B------:R-:W-:-:S00]  /*05b0*/  BRA `(.L_x_2) ;  /* 0xfffffffc00fc7947 */ /* 0x000fc0000383ffff */
[----:B------:R-:W-:-:S00]  /*05c0*/  NOP ;  /* 0x0000000000007918 */ /* 0x000fc00000000000 */
        /* <DEDUP_REMOVED lines=11> */
.L_x_67:


//--------------------- .text._Z20dgemm_kernel4_2_iteriiiiiPdiS_iS_i --------------------------
	.section	.text._Z20dgemm_kernel4_2_iteriiiiiPdiS_iS_i,"ax",@progbits
	.align	128
        .global         _Z20dgemm_kernel4_2_iteriiiiiPdiS_iS_i
        .type           _Z20dgemm_kernel4_2_iteriiiiiPdiS_iS_i,@function
        .size           _Z20dgemm_kernel4_2_iteriiiiiPdiS_iS_i,(.L_x_68 - _Z20dgemm_kernel4_2_iteriiiiiPdiS_iS_i)
        .other          _Z20dgemm_kernel4_2_iteriiiiiPdiS_iS_i,@"STO_CUDA_ENTRY STV_DEFAULT"
_Z20dgemm_kernel4_2_iteriiiiiPdiS_iS_i:
.text._Z20dgemm_kernel4_2_iteriiiiiPdiS_iS_i:
[----:B------:R-:W-:Y:S08]  /*0000*/  LDC R1, c[0x0][0x37c] ;  /* 0x0000df00ff017b82 */ /* 0x000ff00000000800 */
[----:B------:R-:W0:Y:S01]  /*0010*/  LDC R2, c[0x0][0x388] ;  /* 0x0000e200ff027b82 */ /* 0x000e220000000800 */
[----:B------:R-:W1:Y:S07]  /*0020*/  S2R R0, SR_TID.X ;  /* 0x0000000000007919 */ /* 0x000e6e0000002100 */
[----:B------:R-:W2:Y:S08]  /*0030*/  LDC R3, c[0x0][0x360] ;  /* 0x0000d800ff037b82 */ /* 0x000eb00000000800 */
[----:B------:R-:W3:Y:S01]  /*0040*/  S2UR UR4, SR_CTAID.X ;  /* 0x00000000000479c3 */ /* 0x000ee20000002500 */
[----:B0-----:R-:W-:-:S13]  /*0050*/  ISETP.GE.AND P0, PT, R2, 0x1, PT ;  /* 0x000000010200780c */ /* 0x001fda0003f06270 */
[----:B-123--:R-:W-:Y:S05]  /*0060*/  @!P0 EXIT ;  /* 0x000000000000894d */ /* 0x00efea0003800000 */
[----:B------:R-:W0:Y:S01]  /*0070*/  LDC R47, c[0x0][0x3a0] ;  /* 0x0000e800ff2f7b82 */ /* 0x000e220000000800 */
[----:B------:R-:W1:Y:S01]  /*0080*/  LDCU.64 UR6, c[0x0][0x398] ;  /* 0x00007300ff0677ac */ /* 0x000e620008000a00 */
[----:B------:R-:W-:Y:S01]  /*0090*/  IMAD R2, R3, UR4, R0 ;  /* 0x0000000403027c24 */ /* 0x000fe2000f8e0200 */
[----:B------:R-:W2:Y:S04]  /*00a0*/  LDCU.64 UR10, c[0x0][0x358] ;  /* 0x00006b00ff0a77ac */ /* 0x000ea80008000a00 */
[----:B------:R-:W-:Y:S02]  /*00b0*/  SHF.R.S32.HI R3, RZ, 0x1f, R2 ;  /* 0x0000001fff037819 */ /* 0x000fe40000011402 */
[----:B-1----:R-:W-:-:S04]  /*00c0*/  LEA R54, P0, R2, UR6, 0x3 ;  /* 0x0000000602367c11 */ /* 0x002fc8000f8018ff */
[----:B------:R-:W-:Y:S02]  /*00d0*/  LEA.HI.X R55, R2, UR7, R3, 0x3, P0 ;  /* 0x0000000702377c11 */ /* 0x000fe400080f1c03 */
[----:B0-----:R-:W-:Y:S02]  /*00e0*/  SHF.R.S32.HI R4, RZ, 0x1f, R47 ;  /* 0x0000001fff047819 */ /* 0x001fe4000001142f */
[C---:B------:R-:W-:Y:S01]  /*00f0*/  LEA R50, P0, R47.reuse, R54, 0x3 ;  /* 0x000000362f327211 */ /* 0x040fe200078018ff */
[----:B--2---:R0:W5:Y:S03]  /*0100*/  LDG.E.64 R52, desc[UR10][R54.64] ;  /* 0x0000000a36347981 */ /* 0x004166000c1e1b00 */
[----:B------:R-:W-:-:S03]  /*0110*/  LEA.HI.X R51, R47, R55, R4, 0x3, P0 ;  /* 0x000000372f337211 */ /* 0x000fc600000f1c04 */
[----:B------:R-:W-:-:S03]  /*0120*/  IMAD.WIDE R48, R47, 0x8, R50 ;  /* 0x000000082f307825 */ /* 0x000fc600078e0232 */
[----:B------:R-:W5:Y:S01]  /*0130*/  LDG.E.64 R50, desc[UR10][R50.64] ;  /* 0x0000000a32327981 */ /* 0x000f62000c1e1b00 */
[----:B------:R-:W-:-:S03]  /*0140*/  IMAD.WIDE R46, R47, 0x8, R48 ;  /* 0x000000082f2e7825 */ /* 0x000fc600078e0230 */
[----:B------:R-:W5:Y:S04]  /*0150*/  LDG.E.64 R48, desc[UR10][R48.64] ;  /* 0x0000000a30307981 */ /* 0x000f68000c1e1b00 */
[----:B------:R-:W5:Y:S01]  /*0160*/  LDG.E.64 R46, desc[UR10][R46.64] ;  /* 0x0000000a2e2e7981 */ /* 0x000f62000c1e1b00 */
[----:B0-----:R-:W-:-:S05]  /*0170*/  UMOV UR4, URZ ;  /* 0x000000ff00047c82 */ /* 0x001fca0008000000 */
.L_x_8:
[----:B0-----:R-:W0:Y:S01]  /*0180*/  LDCU UR5, c[0x0][0x38c] ;  /* 0x00007180ff0577ac */ /* 0x001e220008000800 */
[----:B------:R-:W-:Y:S02]  /*0190*/  IMAD.MOV.U32 R44, RZ, RZ, R14 ;  /* 0x000000ffff2c7224 */ /* 0x000fe400078e000e */
[----:B------:R-:W-:Y:S01]  /*01a0*/  IMAD.MOV.U32 R45, RZ, RZ, R15 ;  /* 0x000000ffff2d7224 */ /* 0x000fe200078e000f */
[----:B------:R-:W-:Y:S01]  /*01b0*/  UPLOP3.LUT UP0, UPT, UPT, UPT, UPT, 0x80, 0x8 ;  /* 0x000000000008789c */ /* 0x000fe20003f0f070 */
[----:B------:R-:W-:Y:S02]  /*01c0*/  IMAD.MOV.U32 R12, RZ, RZ, R10 ;  /* 0x000000ffff0c7224 */ /* 0x000fe400078e000a */
[----:B------:R-:W-:Y:S02]  /*01d0*/  IMAD.MOV.U32 R13, RZ, RZ, R11 ;  /* 0x000000ffff0d7224 */ /* 0x000fe400078e000b */
[----:B------:R-:W-:Y:S02]  /*01e0*/  IMAD.MOV.U32 R8, RZ, RZ, R6 ;  /* 0x000000ffff087224 */ /* 0x000fe400078e0006 */
[----:B------:R-:W-:-:S02]  /*01f0*/  IMAD.MOV.U32 R9, RZ, RZ, R7 ;  /* 0x000000ffff097224 */ /* 0x000fc400078e0007 */
[----:B------:R-:W-:Y:S02]  /*0200*/  IMAD.MOV.U32 R4, RZ, RZ, R2 ;  /* 0x000000ffff047224 */ /* 0x000fe400078e0002 */
[----:B------:R-:W-:Y:S01]  /*0210*/  IMAD.MOV.U32 R5, RZ, RZ, R3 ;  /* 0x000000ffff057224 */ /* 0x000fe200078e0003 */
[----:B0-----:R-:W-:-:S03]  /*0220*/  UIADD3 UR8, UPT, UPT, UR4, UR5, URZ ;  /* 0x0000000504087290 */ /* 0x001fc6000fffe0ff */
[----:B---3--:R-:W-:-:S09]  /*0230*/  UMOV UR5, URZ ;  /* 0x000000ff00057c82 */ /* 0x008fd20008000000 */
.L_x_7:
[----:B0--3--:R-:W0:Y:S01]  /*0240*/  LDC R38, c[0x0][0x3b0] ;  /* 0x0000ec00ff267b82 */ /* 0x009e220000000800 */
[----:B------:R-:W1:Y:S01]  /*0250*/  LDCU.64 UR12, c[0x0][0x3a8] ;  /* 0x00007500ff0c77ac */ /* 0x000e620008000a00 */
[----:B0-----:R-:W-:-:S04]  /*0260*/  IMAD R17, R38, UR5, RZ ;  /* 0x0000000526117c24 */ /* 0x001fc8000f8e02ff */
[C---:B------:R-:W-:Y:S02]  /*0270*/  IMAD.IADD R21, R17.reuse, 0x1, R38 ;  /* 0x0000000111157824 */ /* 0x040fe400078e0226 */
[----:B------:R-:W-:Y:S01]  /*0280*/  BAR.SYNC.DEFER_BLOCKING 0x0 ;  /* 0x0000000000007b1d */ /* 0x000fe20000010000 */
[-C--:B------:R-:W-:Y:S02]  /*0290*/  IADD3 R22, P0, PT, R17, R0.reuse, RZ ;  /* 0x0000000011167210 */ /* 0x080fe40007f1e0ff */
[----:B------:R-:W-:Y:S02]  /*02a0*/  IADD3 R19, P1, PT, R21, R0, RZ ;  /* 0x0000000015137210 */ /* 0x000fe40007f3e0ff */
[----:B------:R-:W-:Y:S02]  /*02b0*/  LEA.HI.X.SX32 R17, R17, RZ, 0x1, P0 ;  /* 0x000000ff11117211 */ /* 0x000fe400000f0eff */
[----:B------:R-:W-:Y:S02]  /*02c0*/  LEA.HI.X.SX32 R20, R21, RZ, 0x1, P1 ;  /* 0x000000ff15147211 */ /* 0x000fe400008f0eff */
[----:B-1----:R-:W-:-:S02]  /*02d0*/  LEA R16, P0, R22, UR12, 0x3 ;  /* 0x0000000c16107c11 */ /* 0x002fc4000f8018ff */
[C---:B------:R-:W-:Y:S02]  /*02e0*/  LEA R18, P1, R19.reuse, UR12, 0x3 ;  /* 0x0000000c13127c11 */ /* 0x040fe4000f8218ff */
[----:B------:R-:W-:Y:S02]  /*02f0*/  LEA.HI.X R17, R22, UR13, R17, 0x3, P0 ;  /* 0x0000000d16117c11 */ /* 0x000fe400080f1c11 */
[----:B------:R-:W-:-:S04]  /*0300*/  LEA.HI.X R19, R19, UR13, R20, 0x3, P1 ;  /* 0x0000000d13137c11 */ /* 0x000fc800088f1c14 */
[----:B------:R-:W2:Y:S04]  /*0310*/  LDG.E.64 R16, desc[UR10][R16.64] ;  /* 0x0000000a10107981 */ /* 0x000ea8000c1e1b00 */
[----:B------:R-:W2:Y:S01]  /*0320*/  LDG.E.64 R18, desc[UR10][R18.64] ;  /* 0x0000000a12127981 */ /* 0x000ea2000c1e1b00 */
[--C-:B------:R-:W-:Y:S01]  /*0330*/  IMAD.IADD R21, R21, 0x1, R38.reuse ;  /* 0x0000000115157824 */ /* 0x100fe200078e0226 */
[----:B------:R-:W0:Y:S01]  /*0340*/  S2UR UR7, SR_CgaCtaId ;  /* 0x00000000000779c3 */ /* 0x000e220000008800 */
[----:B------:R-:W-:Y:S01]  /*0350*/  UMOV UR6, 0x400 ;  /* 0x0000040000067882 */ /* 0x000fe20000000000 */
[----:B------:R-:W-:Y:S01]  /*0360*/  LEA R63, R0, UR5, 0x4 ;  /* 0x00000005003f7c11 */ /* 0x000fe2000f8e20ff */
[C---:B------:R-:W-:Y:S01]  /*0370*/  IMAD.IADD R23, R21.reuse, 0x1, R38 ;  /* 0x0000000115177824 */ /* 0x040fe200078e0226 */
[----:B------:R-:W-:-:S04]  /*0380*/  IADD3 R20, P0, PT, R21, R0, RZ ;  /* 0x0000000015147210 */ /* 0x000fc80007f1e0ff */
[----:B------:R-:W-:Y:S01]  /*0390*/  LEA.HI.X.SX32 R25, R21, RZ, 0x1, P0 ;  /* 0x000000ff15197211 */ /* 0x000fe200000f0eff */
[C-C-:B------:R-:W-:Y:S01]  /*03a0*/  IMAD.IADD R21, R23.reuse, 0x1, R38.reuse ;  /* 0x0000000117157824 */ /* 0x140fe200078e0226 */
[CC--:B------:R-:W-:Y:S02]  /*03b0*/  IADD3 R24, P1, PT, R23.reuse, R0.reuse, RZ ;  /* 0x0000000017187210 */ /* 0x0c0fe40007f3e0ff */
[C---:B------:R-:W-:Y:S02]  /*03c0*/  LEA R58, P0, R20.reuse, UR12, 0x3 ;  /* 0x0000000c143a7c11 */ /* 0x040fe4000f8018ff */
[----:B------:R-:W-:Y:S01]  /*03d0*/  LEA.HI.X.SX32 R27, R23, RZ, 0x1, P1 ;  /* 0x000000ff171b7211 */ /* 0x000fe200008f0eff */
[C-C-:B------:R-:W-:Y:S01]  /*03e0*/  IMAD.IADD R23, R21.reuse, 0x1, R38.reuse ;  /* 0x0000000115177824 */ /* 0x140fe200078e0226 */
[----:B------:R-:W-:Y:S02]  /*03f0*/  IADD3 R22, P2, PT, R21, R0, RZ ;  /* 0x0000000015167210 */ /* 0x000fe40007f5e0ff */
[----:B------:R-:W-:Y:S01]  /*0400*/  LEA.HI.X R59, R20, UR13, R25, 0x3, P0 ;  /* 0x0000000d143b7c11 */ /* 0x000fe200080f1c19 */
[----:B------:R-:W-:Y:S01]  /*0410*/  IMAD.IADD R25, R23, 0x1, R38 ;  /* 0x0000000117197824 */ /* 0x000fe200078e0226 */
[----:B------:R-:W-:-:S02]  /*0420*/  LEA R56, P0, R24, UR12, 0x3 ;  /* 0x0000000c18387c11 */ /* 0x000fc4000f8018ff */
[----:B------:R-:W-:Y:S02]  /*0430*/  LEA.HI.X.SX32 R21, R21, RZ, 0x1, P2 ;  /* 0x000000ff15157211 */ /* 0x000fe400010f0eff */
[----:B------:R-:W-:Y:S01]  /*0440*/  LEA R20, P2, R22, UR12, 0x3 ;  /* 0x0000000c16147c11 */ /* 0x000fe2000f8418ff */
[----:B0-----:R-:W-:Y:S01]  /*0450*/  ULEA UR6, UR7, UR6, 0x18 ;  /* 0x0000000607067291 */ /* 0x001fe2000f8ec0ff */
[----:B------:R-:W-:Y:S01]  /*0460*/  IADD3 R28, P1, PT, R23, R0, RZ ;  /* 0x00000000171c7210 */ /* 0x000fe20007f3e0ff */
[----:B------:R-:W0:Y:S01]  /*0470*/  LDCU UR7, c[0x0][0x38c] ;  /* 0x00007180ff0777ac */ /* 0x000e220008000800 */
[----:B------:R-:W-:Y:S01]  /*0480*/  LEA.HI.X R57, R24, UR13, R27, 0x3, P0 ;  /* 0x0000000d18397c11 */ /* 0x000fe200080f1c1b */
[--C-:B------:R-:W-:Y:S01]  /*0490*/  IMAD.IADD R27, R25, 0x1, R38.reuse ;  /* 0x00000001191b7824 */ /* 0x100fe200078e0226 */
[----:B------:R-:W-:Y:S02]  /*04a0*/  LEA.HI.X R21, R22, UR13, R21, 0x3, P2 ;  /* 0x0000000d16157c11 */ /* 0x000fe400090f1c15 */
[----:B------:R-:W-:Y:S01]  /*04b0*/  LEA.HI.X.SX32 R23, R23, RZ, 0x1, P1 ;  /* 0x000000ff17177211 */ /* 0x000fe200008f0eff */
[----:B------:R-:W-:Y:S01]  /*04c0*/  IMAD.IADD R29, R27, 0x1, R38 ;  /* 0x000000011b1d7824 */ /* 0x000fe200078e0226 */
[----:B------:R-:W-:-:S02]  /*04d0*/  LEA R22, P0, R28, UR12, 0x3 ;  /* 0x0000000c1c167c11 */ /* 0x000fc4000f8018ff */
[-C--:B------:R-:W-:Y:S01]  /*04e0*/  IADD3 R26, P2, PT, R25, R0.reuse, RZ ;  /* 0x00000000191a7210 */ /* 0x080fe20007f5e0ff */
[----:B------:R-:W-:Y:S01]  /*04f0*/  IMAD.IADD R31, R29, 0x1, R38 ;  /* 0x000000011d1f7824 */ /* 0x000fe200078e0226 */
[----:B------:R-:W-:Y:S01]  /*0500*/  LEA.HI.X R23, R28, UR13, R23, 0x3, P0 ;  /* 0x0000000d1c177c11 */ /* 0x000fe200080f1c17 */
[----:B------:R-:W3:Y:S01]  /*0510*/  LDG.E.64 R20, desc[UR10][R20.64] ;  /* 0x0000000a14147981 */ /* 0x000ee2000c1e1b00 */
[----:B------:R-:W-:Y:S02]  /*0520*/  LEA.HI.X.SX32 R25, R25, RZ, 0x1, P2 ;  /* 0x000000ff19197211 */ /* 0x000fe400010f0eff */
[C---:B------:R-:W-:Y:S02]  /*0530*/  LEA R24, P1, R26.reuse, UR12, 0x3 ;  /* 0x0000000c1a187c11 */ /* 0x040fe4000f8218ff */
[----:B------:R-:W-:Y:S01]  /*0540*/  IADD3 R28, P0, PT, R27, R0, RZ ;  /* 0x000000001b1c7210 */ /* 0x000fe20007f1e0ff */
[----:B------:R-:W3:Y:S01]  /*0550*/  LDG.E.64 R22, desc[UR10][R22.64] ;  /* 0x0000000a16167981 */ /* 0x000ee2000c1e1b00 */
[----:B------:R-:W-:-:S02]  /*0560*/  LEA.HI.X R25, R26, UR13, R25, 0x3, P1 ;  /* 0x0000000d1a197c11 */ /* 0x000fc400088f1c19 */
[----:B------:R-:W-:Y:S02]  /*0570*/  LEA.HI.X.SX32 R27, R27, RZ, 0x1, P0 ;  /* 0x000000ff1b1b7211 */ /* 0x000fe400000f0eff */
[C---:B------:R-:W-:Y:S02]  /*0580*/  LEA R26, P0, R28.reuse, UR12, 0x3 ;  /* 0x0000000c1c1a7c11 */ /* 0x040fe4000f8018ff */
[----:B------:R-:W-:Y:S01]  /*0590*/  IADD3 R33, P1, PT, R29, R0, RZ ;  /* 0x000000001d217210 */ /* 0x000fe20007f3e0ff */
[----:B------:R-:W4:Y:S01]  /*05a0*/  LDG.E.64 R24, desc[UR10][R24.64] ;  /* 0x0000000a18187981 */ /* 0x000f22000c1e1b00 */
[C---:B------:R-:W-:Y:S02]  /*05b0*/  IADD3 R35, PT, PT, R31.reuse, R38, RZ ;  /* 0x000000261f237210 */ /* 0x040fe40007ffe0ff */
[----:B------:R-:W-:Y:S02]  /*05c0*/  IADD3 R32, P2, PT, R31, R0, RZ ;  /* 0x000000001f207210 */ /* 0x000fe40007f5e0ff */
[----:B------:R-:W-:Y:S01]  /*05d0*/  LEA.HI.X R27, R28, UR13, R27, 0x3, P0 ;  /* 0x0000000d1c1b7c11 */ /* 0x000fe200080f1c1b */
[----:B------:R-:W-:Y:S01]  /*05e0*/  IMAD.IADD R37, R35, 0x1, R38 ;  /* 0x0000000123257824 */ /* 0x000fe200078e0226 */
[----:B------:R-:W-:-:S02]  /*05f0*/  LEA.HI.X.SX32 R34, R29, RZ, 0x1, P1 ;  /* 0x000000ff1d227211 */ /* 0x000fc400008f0eff */
[----:B------:R-:W-:Y:S01]  /*0600*/  LEA R28, P0, R33, UR12, 0x3 ;  /* 0x0000000c211c7c11 */ /* 0x000fe2000f8018ff */
[--C-:B------:R-:W-:Y:S01]  /*0610*/  IMAD.IADD R39, R37, 0x1, R38.reuse ;  /* 0x0000000125277824 */ /* 0x100fe200078e0226 */
[----:B------:R-:W-:Y:S01]  /*0620*/  LEA.HI.X.SX32 R31, R31, RZ, 0x1, P2 ;  /* 0x000000ff1f1f7211 */ /* 0x000fe200010f0eff */
[----:B------:R-:W4:Y:S01]  /*0630*/  LDG.E.64 R26, desc[UR10][R26.64] ;  /* 0x0000000a1a1a7981 */ /* 0x000f22000c1e1b00 */
[C---:B------:R-:W-:Y:S01]  /*0640*/  LEA R30, P1, R32.reuse, UR12, 0x3 ;  /* 0x0000000c201e7c11 */ /* 0x040fe2000f8218ff */
[----:B------:R-:W-:Y:S01]  /*0650*/  IMAD.IADD R41, R39, 0x1, R38 ;  /* 0x0000000127297824 */ /* 0x000fe200078e0226 */
[----:B------:R-:W-:Y:S02]  /*0660*/  LEA.HI.X R29, R33, UR13, R34, 0x3, P0 ;  /* 0x0000000d211d7c11 */ /* 0x000fe400080f1c22 */
[----:B------:R-:W-:Y:S02]  /*0670*/  IADD3 R33, P0, PT, R35, R0, RZ ;  /* 0x0000000023217210 */ /* 0x000fe40007f1e0ff */
[----:B------:R-:W-:-:S02]  /*0680*/  LEA.HI.X R31, R32, UR13, R31, 0x3, P1 ;  /* 0x0000000d201f7c11 */ /* 0x000fc400088f1c1f */
[----:B------:R-:W-:Y:S01]  /*0690*/  IADD3 R36, P1, PT, R37, R0, RZ ;  /* 0x0000000025247210 */ /* 0x000fe20007f3e0ff */
[----:B------:R-:W4:Y:S01]  /*06a0*/  LDG.E.64 R28, desc[UR10][R28.64] ;  /* 0x0000000a1c1c7981 */ /* 0x000f22000c1e1b00 */
[----:B------:R-:W-:Y:S02]  /*06b0*/  LEA.HI.X.SX32 R40, R35, RZ, 0x1, P0 ;  /* 0x000000ff23287211 */ /* 0x000fe400000f0eff */
[----:B------:R-:W-:Y:S01]  /*06c0*/  LEA R63, R63, UR6, 0x3 ;  /* 0x000000063f3f7c11 */ /* 0x000fe2000f8e18ff */
[----:B------:R-:W4:Y:S01]  /*06d0*/  LDG.E.64 R30, desc[UR10][R30.64] ;  /* 0x0000000a1e1e7981 */ /* 0x000f22000c1e1b00 */
[----:B------:R-:W-:Y:S02]  /*06e0*/  LEA.HI.X.SX32 R35, R37, RZ, 0x1, P1 ;  /* 0x000000ff25237211 */ /* 0x000fe400008f0eff */
[----:B------:R-:W-:Y:S02]  /*06f0*/  LEA R32, P0, R33, UR12, 0x3 ;  /* 0x0000000c21207c11 */ /* 0x000fe4000f8018ff */
[----:B------:R-:W-:-:S02]  /*0700*/  LEA R34, P1, R36, UR12, 0x3 ;  /* 0x0000000c24227c11 */ /* 0x000fc4000f8218ff */
[-C--:B------:R-:W-:Y:S02]  /*0710*/  IADD3 R37, P2, PT, R39, R0.reuse, RZ ;  /* 0x0000000027257210 */ /* 0x080fe40007f5e0ff */
[----:B------:R-:W-:Y:S02]  /*0720*/  LEA.HI.X R33, R33, UR13, R40, 0x3, P0 ;  /* 0x0000000d21217c11 */ /* 0x000fe400080f1c28 */
[----:B------:R-:W-:Y:S02]  /*0730*/  LEA.HI.X R35, R36, UR13, R35, 0x3, P1 ;  /* 0x0000000d24237c11 */ /* 0x000fe400088f1c23 */
[----:B------:R-:W-:Y:S02]  /*0740*/  LEA R36, P0, R37, UR12, 0x3 ;  /* 0x0000000c25247c11 */ /* 0x000fe4000f8018ff */
[----:B------:R-:W4:Y:S04]  /*0750*/  LDG.E.64 R32, desc[UR10][R32.64] ;  /* 0x0000000a20207981 */ /* 0x000f28000c1e1b00 */
[----:B------:R-:W4:Y:S04]  /*0760*/  LDG.E.64 R34, desc[UR10][R34.64] ;  /* 0x0000000a22227981 */ /* 0x000f28000c1e1b00 */
[----:B--2---:R1:W-:Y:S02]  /*0770*/  STS.128 [R63], R16 ;  /* 0x000000103f007388 */ /* 0x0043e40000000c00 */
[----:B-1----:R-:W-:Y:S01]  /*0780*/  LEA.HI.X.SX32 R16, R39, RZ, 0x1, P2 ;  /* 0x000000ff27107211 */ /* 0x002fe200010f0eff */
[C---:B------:R-:W-:Y:S01]  /*0790*/  IMAD.IADD R19, R41.reuse, 0x1, R38 ;  /* 0x0000000129137824 */ /* 0x040fe200078e0226 */
[----:B------:R-:W-:-:S02]  /*07a0*/  IADD3 R18, P1, PT, R41, R0, RZ ;  /* 0x0000000029127210 */ /* 0x000fc40007f3e0ff */
[----:B------:R-:W-:Y:S01]  /*07b0*/  LEA.HI.X R37, R37, UR13, R16, 0x3, P0 ;  /* 0x0000000d25257c11 */ /* 0x000fe200080f1c10 */
[----:B------:R-:W-:Y:S01]  /*07c0*/  IMAD.IADD R17, R19, 0x1, R38 ;  /* 0x0000000113117824 */ /* 0x000fe200078e0226 */
[----:B------:R-:W-:Y:S02]  /*07d0*/  LEA.HI.X.SX32 R41, R41, RZ, 0x1, P1 ;  /* 0x000000ff29297211 */ /* 0x000fe400008f0eff */
[C---:B------:R-:W-:Y:S02]  /*07e0*/  LEA R38, P0, R18.reuse, UR12, 0x3 ;  /* 0x0000000c12267c11 */ /* 0x040fe4000f8018ff */
[C---:B------:R-:W-:Y:S01]  /*07f0*/  IADD3 R16, P1, PT, R19.reuse, R0, RZ ;  /* 0x0000000013107210 */ /* 0x040fe20007f3e0ff */
[----:B------:R-:W2:Y:S01]  /*0800*/  LDG.E.64 R36, desc[UR10][R36.64] ;  /* 0x0000000a24247981 */ /* 0x000ea2000c1e1b00 */
[----:B------:R-:W-:Y:S02]  /*0810*/  LEA.HI.X R39, R18, UR13, R41, 0x3, P0 ;  /* 0x0000000d12277c11 */ /* 0x000fe400080f1c29 */
[----:B------:R-:W-:-:S02]  /*0820*/  LEA.HI.X.SX32 R19, R19, RZ, 0x1, P1 ;  /* 0x000000ff13137211 */ /* 0x000fc400008f0eff */
[C---:B------:R-:W-:Y:S02]  /*0830*/  LEA R40, P0, R16.reuse, UR12, 0x3 ;  /* 0x0000000c10287c11 */ /* 0x040fe4000f8018ff */
[C---:B------:R-:W-:Y:S01]  /*0840*/  IADD3 R0, P1, PT, R17.reuse, R0, RZ ;  /* 0x0000000011007210 */ /* 0x040fe20007f3e0ff */
[----:B------:R-:W2:Y:S01]  /*0850*/  LDG.E.64 R38, desc[UR10][R38.64] ;  /* 0x0000000a26267981 */ /* 0x000ea2000c1e1b00 */
[----:B------:R-:W-:Y:S02]  /*0860*/  LEA.HI.X R41, R16, UR13, R19, 0x3, P0 ;  /* 0x0000000d10297c11 */ /* 0x000fe400080f1c13 */
[----:B------:R-:W-:Y:S01]  /*0870*/  LEA.HI.X.SX32 R17, R17, RZ, 0x1, P1 ;  /* 0x000000ff11117211 */ /* 0x000fe200008f0eff */
[----:B------:R-:W2:Y:S01]  /*0880*/  LDG.E.64 R18, desc[UR10][R56.64] ;  /* 0x0000000a38127981 */ /* 0x000ea2000c1e1b00 */
[----:B------:R-:W-:-:S03]  /*0890*/  LEA R42, P0, R0, UR12, 0x3 ;  /* 0x0000000c002a7c11 */ /* 0x000fc6000f8018ff */
[----:B------:R-:W2:Y:S01]  /*08a0*/  LDG.E.64 R40, desc[UR10][R40.64] ;  /* 0x0000000a28287981 */ /* 0x000ea2000c1e1b00 */
[----:B------:R-:W-:-:S03]  /*08b0*/  LEA.HI.X R43, R0, UR13, R17, 0x3, P0 ;  /* 0x0000000d002b7c11 */ /* 0x000fc600080f1c11 */
[----:B------:R1:W2:Y:S04]  /*08c0*/  LDG.E.64 R16, desc[UR10][R58.64] ;  /* 0x0000000a3a107981 */ /* 0x0002a8000c1e1b00 */
[----:B------:R-:W2:Y:S04]  /*08d0*/  LDG.E.64 R42, desc[UR10][R42.64] ;  /* 0x0000000a2a2a7981 */ /* 0x000ea8000c1e1b00 */
[----:B---3--:R-:W-:Y:S01]  /*08e0*/  STS.128 [R63+0x20], R20 ;  /* 0x000020143f007388 */ /* 0x008fe20000000c00 */
[----:B0-----:R-:W-:-:S03]  /*08f0*/  UISETP.GE.AND UP2, UPT, UR7, 0x1, UPT ;  /* 0x000000010700788c */ /* 0x001fc6000bf46270 */
[----:B----4-:R-:W-:Y:S04]  /*0900*/  STS.128 [R63+0x30], R24 ;  /* 0x000030183f007388 */ /* 0x010fe80000000c00 */
[----:B------:R0:W-:Y:S04]  /*0910*/  STS.128 [R63+0x40], R28 ;  /* 0x0000401c3f007388 */ /* 0x0001e80000000c00 */
[----:B------:R3:W-:Y:S01]  /*0920*/  STS.128 [R63+0x50], R32 ;  /* 0x000050203f007388 */ /* 0x0007e20000000c00 */
[----:B------:R-:W-:Y:S02]  /*0930*/  CS2R R60, SRZ ;  /* 0x00000000003c7805 */ /* 0x000fe4000001ff00 */
[----:B-1----:R-:W-:-:S02]  /*0940*/  CS2R R58, SRZ ;  /* 0x00000000003a7805 */ /* 0x002fc4000001ff00 */
[----:B------:R-:W-:Y:S02]  /*0950*/  CS2R R56, SRZ ;  /* 0x0000000000387805 */ /* 0x000fe4000001ff00 */
[----:B0-----:R-:W-:Y:S02]  /*0960*/  CS2R R30, SRZ ;  /* 0x00000000001e7805 */ /* 0x001fe4000001ff00 */
[----:B------:R-:W-:Y:S02]  /*0970*/  CS2R R28, SRZ ;  /* 0x00000000001c7805 */ /* 0x000fe4000001ff00 */
[----:B------:R-:W-:Y:S02]  /*0980*/  CS2R R26, SRZ ;  /* 0x00000000001a7805 */ /* 0x000fe4000001ff00 */
[----:B------:R-:W-:Y:S02]  /*0990*/  CS2R R24, SRZ ;  /* 0x0000000000187805 */ /* 0x000fe4000001ff00 */
[----:B------:R-:W-:-:S02]  /*09a0*/  CS2R R22, SRZ ;  /* 0x0000000000167805 */ /* 0x000fc4000001ff00 */
[----:B------:R-:W-:Y:S01]  /*09b0*/  CS2R R20, SRZ ;  /* 0x0000000000147805 */ /* 0x000fe2000001ff00 */
[----:B------:R-:W-:Y:S01]  /*09c0*/  UPLOP3.LUT UP1, UPT, UPT, UPT, UP0, 0x80, 0x8 ;  /* 0x000000000008789c */ /* 0x000fe20003f2f000 */
[----:B---3--:R-:W-:Y:S02]  /*09d0*/  CS2R R34, SRZ ;  /* 0x0000000000227805 */ /* 0x008fe4000001ff00 */
[----:B------:R-:W-:Y:S01]  /*09e0*/  CS2R R32, SRZ ;  /* 0x0000000000207805 */ /* 0x000fe2000001ff00 */
[----:B--2---:R0:W-:Y:S04]  /*09f0*/  STS.128 [R63+0x60], R36 ;  /* 0x000060243f007388 */ /* 0x0041e80000000c00 */
[----:B------:R1:W-:Y:S04]  /*0a00*/  STS.128 [R63+0x10], R16 ;  /* 0x000010103f007388 */ /* 0x0003e80000000c00 */
[----:B------:R2:W-:Y:S01]  /*0a10*/  STS.128 [R63+0x70], R40 ;  /* 0x000070283f007388 */ /* 0x0005e20000000c00 */
[----:B0-----:R-:W-:-:S02]  /*0a20*/  CS2R R38, SRZ ;  /* 0x0000000000267805 */ /* 0x001fc4000001ff00 */
[----:B------:R-:W-:Y:S02]  /*0a30*/  CS2R R36, SRZ ;  /* 0x0000000000247805 */ /* 0x000fe4000001ff00 */
[----:B-1----:R-:W-:Y:S02]  /*0a40*/  CS2R R18, SRZ ;  /* 0x0000000000127805 */ /* 0x002fe4000001ff00 */
[----:B------:R-:W-:Y:S02]  /*0a50*/  CS2R R16, SRZ ;  /* 0x0000000000107805 */ /* 0x000fe4000001ff00 */
[----:B--2---:R-:W-:Y:S01]  /*0a60*/  CS2R R40, SRZ ;  /* 0x0000000000287805 */ /* 0x004fe2000001ff00 */
[----:B------:R-:W-:Y:S06]  /*0a70*/  BAR.SYNC.DEFER_BLOCKING 0x0 ;  /* 0x0000000000007b1d */ /* 0x000fec0000010000 */
[----:B------:R-:W-:Y:S05]  /*0a80*/  BRA.U !UP2, `(.L_x_3) ;  /* 0x000000090aec7547 */ /* 0x000fea000b800000 */
[----:B------:R-:W0:Y:S01]  /*0a90*/  LDCU UR9, c[0x0][0x390] ;  /* 0x00007200ff0977ac */ /* 0x000e220008000800 */
[----:B------:R-:W1:Y:S01]  /*0aa0*/  LDC R43, c[0x0][0x3a0] ;  /* 0x0000e800ff2b7b82 */ /* 0x000e620000000800 */
[----:B-----5:R-:W-:Y:S01]  /*0ab0*/  IMAD.MOV.U32 R8, RZ, RZ, R52 ;  /* 0x000000ffff087224 */ /* 0x020fe200078e0034 */
[----:B------:R-:W-:Y:S01]  /*0ac0*/  MOV R52, UR4 ;  /* 0x0000000400347c02 */ /* 0x000fe20008000f00 */
[----:B------:R-:W-:Y:S01]  /*0ad0*/  UIADD3 UR6, UPT, UPT, UR6, 0x48, URZ ;  /* 0x0000004806067890 */ /* 0x000fe2000fffe0ff */
[----:B------:R-:W-:Y:S01]  /*0ae0*/  IMAD.MOV.U32 R4, RZ, RZ, R46 ;  /* 0x000000ffff047224 */ /* 0x000fe200078e002e */
[----:B------:R-:W-:Y:S01]  /*0af0*/  CS2R R16, SRZ ;  /* 0x0000000000107805 */ /* 0x000fe2000001ff00 */
        /* <DEDUP_REMOVED lines=11> */
[----:B0-----:R-:W-:Y:S01]  /*0bb0*/  UIADD3 UR7, UPT, UPT, UR4, UR9, URZ ;  /* 0x0000000904077290 */ /* 0x001fe2000fffe0ff */
[----:B------:R-:W-:-:S02]  /*0bc0*/  CS2R R28, SRZ ;  /* 0x00000000001c7805 */ /* 0x000fc4000001ff00 */
[----:B------:R-:W-:Y:S02]  /*0bd0*/  CS2R R30, SRZ ;  /* 0x00000000001e7805 */ /* 0x000fe4000001ff00 */
[----:B------:R-:W-:Y:S02]  /*0be0*/  CS2R R32, SRZ ;  /* 0x0000000000207805 */ /* 0x000fe4000001ff00 */
[----:B------:R-:W-:Y:S02]  /*0bf0*/  CS2R R34, SRZ ;  /* 0x0000000000227805 */ /* 0x000fe4000001ff00 */
[----:B------:R-:W-:Y:S02]  /*0c00*/  CS2R R56, SRZ ;  /* 0x0000000000387805 */ /* 0x000fe4000001ff00 */
[----:B------:R-:W-:Y:S02]  /*0c10*/  CS2R R58, SRZ ;  /* 0x00000000003a7805 */ /* 0x000fe4000001ff00 */
[----:B------:R-:W-:-:S02]  /*0c20*/  CS2R R60, SRZ ;  /* 0x00000000003c7805 */ /* 0x000fc4000001ff00 */
[----:B------:R-:W-:Y:S02]  /*0c30*/  CS2R R36, SRZ ;  /* 0x0000000000247805 */ /* 0x000fe4000001ff00 */
[----:B------:R-:W-:Y:S02]  /*0c40*/  CS2R R38, SRZ ;  /* 0x0000000000267805 */ /* 0x000fe4000001ff00 */
[----:B------:R-:W-:Y:S01]  /*0c50*/  CS2R R40, SRZ ;  /* 0x0000000000287805 */ /* 0x000fe2000001ff00 */
[----:B------:R-:W-:Y:S01]  /*0c60*/  IMAD.U32 R42, RZ, RZ, UR6 ;  /* 0x00000006ff2a7e24 */ /* 0x000fe2000f8e00ff */
[----:B------:R-:W0:Y:S01]  /*0c70*/  LDCU UR12, c[0x0][0x388] ;  /* 0x00007100ff0c77ac */ /* 0x000e220008000800 */
[----:B-1----:R-:W-:Y:S02]  /*0c80*/  IMAD R43, R43, UR9, RZ ;  /* 0x000000092b2b7c24 */ /* 0x002fe4000f8e02ff */
[----:B------:R-:W-:-:S07]  /*0c90*/  IMAD.U32 R0, RZ, RZ, UR7 ;  /* 0x00000007ff007e24 */ /* 0x000fce000f8e00ff */
.L_x_6:
[----:B------:R-:W-:Y:S02]  /*0ca0*/  IMAD.MOV.U32 R62, RZ, RZ, R44 ;  /* 0x000000ffff3e7224 */ /* 0x000fe400078e002c */
[----:B------:R-:W-:Y:S02]  /*0cb0*/  IMAD.MOV.U32 R63, RZ, RZ, R45 ;  /* 0x000000ffff3f7224 */ /* 0x000fe400078e002d */
[----:B------:R-:W-:Y:S02]  /*0cc0*/  IMAD.MOV.U32 R46, RZ, RZ, R12 ;  /* 0x000000ffff2e7224 */ /* 0x000fe400078e000c */
[----:B------:R-:W-:Y:S02]  /*0cd0*/  IMAD.MOV.U32 R47, RZ, RZ, R13 ;  /* 0x000000ffff2f7224 */ /* 0x000fe400078e000d */
[----:B------:R-:W-:Y:S02]  /*0ce0*/  IMAD.MOV.U32 R48, RZ, RZ, R8 ;  /* 0x000000ffff307224 */ /* 0x000fe400078e0008 */
[----:B------:R-:W-:-:S02]  /*0cf0*/  IMAD.MOV.U32 R49, RZ, RZ, R9 ;  /* 0x000000ffff317224 */ /* 0x000fc400078e0009 */
[----:B------:R-:W-:Y:S02]  /*0d00*/  IMAD.MOV.U32 R50, RZ, RZ, R4 ;  /* 0x000000ffff327224 */ /* 0x000fe400078e0004 */
[----:B------:R-:W-:Y:S02]  /*0d10*/  IMAD.MOV.U32 R51, RZ, RZ, R5 ;  /* 0x000000ffff337224 */ /* 0x000fe400078e0005 */
[----:B------:R-:W-:Y:S01]  /*0d20*/  IMAD.WIDE R54, R43, 0x8, R54 ;  /* 0x000000082b367825 */ /* 0x000fe200078e0236 */
[----:B------:R-:W-:Y:S06]  /*0d30*/  BRA.U !UP0, `(.L_x_4) ;  /* 0x0000000108547547 */ /* 0x000fec000b800000 */
[----:B------:R-:W1:Y:S01]  /*0d40*/  LDC R3, c[0x0][0x3a0] ;  /* 0x0000e800ff037b82 */ /* 0x000e620000000800 */
[----:B------:R-:W-:-:S13]  /*0d50*/  ISETP.GE.AND P0, PT, R0, UR8, PT ;  /* 0x0000000800007c0c */ /* 0x000fda000bf06270 */
[----:B------:R2:W5:Y:S01]  /*0d60*/  @!P0 LDG.E.64 R8, desc[UR10][R54.64] ;  /* 0x0000000a36088981 */ /* 0x000562000c1e1b00 */
[----:B------:R-:W3:Y:S01]  /*0d70*/  @P0 LDC R11, c[0x0][0x38c] ;  /* 0x0000e300ff0b0b82 */ /* 0x000ee20000000800 */
[----:B-1----:R-:W-:-:S05]  /*0d80*/  @!P0 IMAD.WIDE R6, R3, 0x8, R54 ;  /* 0x0000000803068825 */ /* 0x002fca00078e0236 */
[----:B------:R2:W5:Y:S01]  /*0d90*/  @!P0 LDG.E.64 R12, desc[UR10][R6.64] ;  /* 0x0000000a060c8981 */ /* 0x000562000c1e1b00 */
[----:B------:R-:W-:-:S04]  /*0da0*/  @!P0 IMAD.WIDE R44, R3, 0x8, R6 ;  /* 0x00000008032c8825 */ /* 0x000fc800078e0206 */
[----:B------:R-:W-:Y:S02]  /*0db0*/  @!P0 IMAD.WIDE R4, R3, 0x8, R44 ;  /* 0x0000000803048825 */ /* 0x000fe400078e022c */
[----:B------:R-:W5:Y:S04]  /*0dc0*/  @!P0 LDG.E.64 R44, desc[UR10][R44.64] ;  /* 0x0000000a2c2c8981 */ /* 0x000f68000c1e1b00 */
[----:B------:R-:W5:Y:S01]  /*0dd0*/  @!P0 LDG.E.64 R4, desc[UR10][R4.64] ;  /* 0x0000000a04048981 */ /* 0x000f62000c1e1b00 */
[----:B------:R-:W-:-:S04]  /*0de0*/  IMAD.MOV R2, RZ, RZ, -R3 ;  /* 0x000000ffff027224 */ /* 0x000fc800078e0a03 */
[----:B---3--:R-:W-:-:S04]  /*0df0*/  @P0 IMAD R11, R2, R11, RZ ;  /* 0x0000000b020b0224 */ /* 0x008fc800078e02ff */
[----:B------:R-:W-:-:S04]  /*0e00*/  @P0 IMAD.WIDE R54, R11, 0x8, R54 ;  /* 0x000000080b360825 */ /* 0x000fc800078e0236 */
[----:B------:R-:W-:-:S04]  /*0e10*/  @P0 IMAD.WIDE R10, R3, 0x8, R54 ;  /* 0x00000008030a0825 */ /* 0x000fc800078e0236 */
[----:B------:R-:W-:-:S04]  /*0e20*/  @P0 IMAD.WIDE R6, R3, 0x8, R10 ;  /* 0x0000000803060825 */ /* 0x000fc800078e020a */
[----:B------:R-:W-:Y:S01]  /*0e30*/  @P0 IMAD.WIDE R2, R3, 0x8, R6 ;  /* 0x0000000803020825 */ /* 0x000fe200078e0206 */
[----:B------:R2:W5:Y:S04]  /*0e40*/  @P0 LDG.E.64 R8, desc[UR10][R54.64] ;  /* 0x0000000a36080981 */ /* 0x000568000c1e1b00 */
[----:B------:R2:W5:Y:S04]  /*0e50*/  @P0 LDG.E.64 R12, desc[UR10][R10.64] ;  /* 0x0000000a0a0c0981 */ /* 0x000568000c1e1b00 */
[----:B------:R2:W5:Y:S04]  /*0e60*/  @P0 LDG.E.64 R44, desc[UR10][R6.64] ;  /* 0x0000000a062c0981 */ /* 0x000568000c1e1b00 */
[----:B------:R2:W5:Y:S01]  /*0e70*/  @P0 LDG.E.64 R4, desc[UR10][R2.64] ;  /* 0x0000000a02040981 */ /* 0x000562000c1e1b00 */
[----:B------:R-:W-:Y:S05]  /*0e80*/  BRA `(.L_x_5) ;  /* 0x0000000000487947 */ /* 0x000fea0003800000 */
.L_x_4:
[----:B0-----:R-:W-:Y:S01]  /*0e90*/  ISETP.GE.AND P0, PT, R0, UR12, PT ;  /* 0x0000000c00007c0c */ /* 0x001fe2000bf06270 */
[----:B------:R-:W-:Y:S01]  /*0ea0*/  IMAD.MOV.U32 R44, RZ, RZ, R14 ;  /* 0x000000ffff2c7224 */ /* 0x000fe200078e000e */
[----:B------:R-:W-:Y:S01]  /*0eb0*/  MOV R12, R10 ;  /* 0x0000000a000c7202 */ /* 0x000fe20000000f00 */
[----:B------:R-:W-:Y:S02]  /*0ec0*/  IMAD.MOV.U32 R45, RZ, RZ, R15 ;  /* 0x000000ffff2d7224 */ /* 0x000fe400078e000f */
[----:B------:R-:W-:Y:S02]  /*0ed0*/  IMAD.MOV.U32 R13, RZ, RZ, R11 ;  /* 0x000000ffff0d7224 */ /* 0x000fe400078e000b */
[----:B------:R-:W-:Y:S02]  /*0ee0*/  IMAD.MOV.U32 R8, RZ, RZ, R6 ;  /* 0x000000ffff087224 */ /* 0x000fe400078e0006 */
[----:B------:R-:W-:Y:S02]  /*0ef0*/  IMAD.MOV.U32 R9, RZ, RZ, R7 ;  /* 0x000000ffff097224 */ /* 0x000fe400078e0007 */
[----:B------:R-:W-:-:S02]  /*0f00*/  IMAD.MOV.U32 R4, RZ, RZ, R2 ;  /* 0x000000ffff047224 */ /* 0x000fc400078e0002 */
[----:B------:R-:W-:Y:S01]  /*0f10*/  IMAD.MOV.U32 R5, RZ, RZ, R3 ;  /* 0x000000ffff057224 */ /* 0x000fe200078e0003 */
[----:B------:R-:W-:Y:S06]  /*0f20*/  @P0 BRA `(.L_x_5) ;  /* 0x0000000000200947 */ /* 0x000fec0003800000 */
[----:B------:R-:W0:Y:S01]  /*0f30*/  LDC R5, c[0x0][0x3a0] ;  /* 0x0000e800ff057b82 */ /* 0x000e220000000800 */
[----:B------:R1:W5:Y:S01]  /*0f40*/  LDG.E.64 R8, desc[UR10][R54.64] ;  /* 0x0000000a36087981 */ /* 0x000362000c1e1b00 */
[----:B0-----:R-:W-:-:S04]  /*0f50*/  IMAD.WIDE R12, R5, 0x8, R54 ;  /* 0x00000008050c7825 */ /* 0x001fc800078e0236 */
[C---:B------:R-:W-:Y:S02]  /*0f60*/  IMAD.WIDE R44, R5.reuse, 0x8, R12 ;  /* 0x00000008052c7825 */ /* 0x040fe400078e020c */
[----:B------:R-:W5:Y:S02]  /*0f70*/  LDG.E.64 R12, desc[UR10][R12.64] ;  /* 0x0000000a0c0c7981 */ /* 0x000f64000c1e1b00 */
[----:B------:R-:W-:Y:S02]  /*0f80*/  IMAD.WIDE R4, R5, 0x8, R44 ;  /* 0x0000000805047825 */ /* 0x000fe400078e022c */
[----:B------:R-:W5:Y:S04]  /*0f90*/  LDG.E.64 R44, desc[UR10][R44.64] ;  /* 0x0000000a2c2c7981 */ /* 0x000f68000c1e1b00 */
[----:B-1----:R-:W5:Y:S02]  /*0fa0*/  LDG.E.64 R4, desc[UR10][R4.64] ;  /* 0x0000000a04047981 */ /* 0x002f64000c1e1b00 */
.L_x_5:
[----:B--2---:R-:W1:Y:S04]  /*0fb0*/  LDS.64 R2, [R42+-0x48] ;  /* 0xffffb8002a027984 */ /* 0x004e680000000a00 */
[----:B------:R-:W2:Y:S01]  /*0fc0*/  LDS.64 R10, [R42+-0x40] ;  /* 0xffffc0002a0a7984 */ /* 0x000ea20000000a00 */
[----:B-1----:R-:W-:-:S03]  /*0fd0*/  DFMA R16, R2, R48, R16 ;  /* 0x000000300210722b */ /* 0x002fc60000000010 */
[----:B------:R-:W1:Y:S01]  /*0fe0*/  LDS.64 R2, [R42+-0x38] ;  /* 0xffffc8002a027984 */ /* 0x000e620000000a00 */
[----:B--2---:R-:W-:-:S03]  /*0ff0*/  DFMA R6, R10, R48, R18 ;  /* 0x000000300a06722b */ /* 0x004fc60000000012 */
[----:B------:R-:W-:Y:S01]  /*1000*/  LDS.64 R18, [R42+-0x28] ;  /* 0xffffd8002a127984 */ /* 0x000fe20000000a00 */
[----:B------:R-:W-:-:S03]  /*1010*/  DFMA R10, R10, R46, R16 ;  /* 0x0000002e0a0a722b */ /* 0x000fc60000000010 */
[----:B------:R-:W2:Y:S01]  /*1020*/  LDS.64 R16, [R42+-0x30] ;  /* 0xffffd0002a107984 */ /* 0x000ea20000000a00 */
[----:B-1----:R-:W-:-:S03]  /*1030*/  DFMA R14, R2, R48, R20 ;  /* 0x00000030020e722b */ /* 0x002fc60000000014 */
[----:B------:R-:W1:Y:S01]  /*1040*/  LDS.64 R20, [R42+-0x20] ;  /* 0xffffe0002a147984 */ /* 0x000e620000000a00 */
[C---:B------:R-:W-:Y:S02]  /*1050*/  DFMA R6, R2.reuse, R46, R6 ;  /* 0x0000002e0206722b */ /* 0x040fe40000000006 */
[----:B------:R-:W-:Y:S02]  /*1060*/  DFMA R2, R2, R62, R10 ;  /* 0x0000003e0202722b */ /* 0x000fe4000000000a */
[C---:B--2---:R-:W-:Y:S01]  /*1070*/  DFMA R10, R16.reuse, R48, R22 ;  /* 0x00000030100a722b */ /* 0x044fe20000000016 */
[----:B------:R-:W2:Y:S01]  /*1080*/  LDS.64 R22, [R42+-0x18] ;  /* 0xffffe8002a167984 */ /* 0x000ea20000000a00 */
[C---:B------:R-:W-:Y:S02]  /*1090*/  DFMA R14, R16.reuse, R46, R14 ;  /* 0x0000002e100e722b */ /* 0x040fe4000000000e */
[C---:B------:R-:W-:Y:S02]  /*10a0*/  DFMA R6, R16.reuse, R62, R6 ;  /* 0x0000003e1006722b */ /* 0x040fe40000000006 */
[----:B------:R-:W-:-:S02]  /*10b0*/  DFMA R16, R16, R50, R2 ;  /* 0x000000321010722b */ /* 0x000fc40000000002 */
[C---:B------:R-:W-:Y:S01]  /*10c0*/  DFMA R2, R18.reuse, R48, R24 ;  /* 0x000000301202722b */ /* 0x040fe20000000018 */
[----:B------:R-:W3:Y:S01]  /*10d0*/  LDS.64 R24, [R42+-0x10] ;  /* 0xfffff0002a187984 */ /* 0x000ee20000000a00 */
[C---:B------:R-:W-:Y:S02]  /*10e0*/  DFMA R10, R18.reuse, R46, R10 ;  /* 0x0000002e120a722b */ /* 0x040fe4000000000a */
[C---:B------:R-:W-:Y:S02]  /*10f0*/  DFMA R14, R18.reuse, R62, R14 ;  /* 0x0000003e120e722b */ /* 0x040fe4000000000e */
[----:B------:R-:W-:Y:S02]  /*1100*/  DFMA R18, R18, R50, R6 ;  /* 0x000000321212722b */ /* 0x000fe40000000006 */
[C---:B-1----:R-:W-:Y:S01]  /*1110*/  DFMA R6, R20.reuse, R48, R26 ;  /* 0x000000301406722b */ /* 0x042fe2000000001a */
[----:B------:R-:W1:Y:S01]  /*1120*/  LDS.64 R26, [R42+-0x8] ;  /* 0xfffff8002a1a7984 */ /* 0x000e620000000a00 */
[----:B------:R-:W-:-:S02]  /*1130*/  DFMA R2, R20, R46, R2 ;  /* 0x0000002e1402722b */ /* 0x000fc40000000002 */
[C---:B------:R-:W-:Y:S02]  /*1140*/  DFMA R10, R20.reuse, R62, R10 ;  /* 0x0000003e140a722b */ /* 0x040fe4000000000a */
[----:B------:R-:W-:Y:S02]  /*1150*/  DFMA R20, R20, R50, R14 ;  /* 0x000000321414722b */ /* 0x000fe4000000000e */
[C---:B--2---:R-:W-:Y:S01]  /*1160*/  DFMA R14, R22.reuse, R48, R28 ;  /* 0x00000030160e722b */ /* 0x044fe2000000001c */
[----:B------:R-:W2:Y:S01]  /*1170*/  LDS.64 R28, [R42] ;  /* 0x000000002a1c7984 */ /* 0x000ea20000000a00 */
[C---:B------:R-:W-:Y:S02]  /*1180*/  DFMA R6, R22.reuse, R46, R6 ;  /* 0x0000002e1606722b */ /* 0x040fe40000000006 */
[C---:B------:R-:W-:Y:S02]  /*1190*/  DFMA R2, R22.reuse, R62, R2 ;  /* 0x0000003e1602722b */ /* 0x040fe40000000002 */
[----:B------:R-:W-:-:S02]  /*11a0*/  DFMA R22, R22, R50, R10 ;  /* 0x000000321616722b */ /* 0x000fc4000000000a */
[C---:B---3--:R-:W-:Y:S01]  /*11b0*/  DFMA R10, R24.reuse, R48, R30 ;  /* 0x00000030180a722b */ /* 0x048fe2000000001e */
[----:B------:R-:W3:Y:S01]  /*11c0*/  LDS.64 R30, [R42+0x8] ;  /* 0x000008002a1e7984 */ /* 0x000ee20000000a00 */
[C---:B------:R-:W-:Y:S02]  /*11d0*/  DFMA R14, R24.reuse, R46, R14 ;  /* 0x0000002e180e722b */ /* 0x040fe4000000000e */
[C---:B------:R-:W-:Y:S02]  /*11e0*/  DFMA R6, R24.reuse, R62, R6 ;  /* 0x0000003e1806722b */ /* 0x040fe40000000006 */
[----:B------:R-:W-:Y:S02]  /*11f0*/  DFMA R24, R24, R50, R2 ;  /* 0x000000321818722b */ /* 0x000fe40000000002 */
[C---:B-1----:R-:W-:Y:S01]  /*1200*/  DFMA R2, R26.reuse, R48, R32 ;  /* 0x000000301a02722b */ /* 0x042fe20000000020 */
[----:B------:R-:W1:Y:S01]  /*1210*/  LDS.64 R32, [R42+0x10] ;  /* 0x000010002a207984 */ /* 0x000e620000000a00 */
[----:B------:R-:W-:-:S02]  /*1220*/  DFMA R10, R26, R46, R10 ;  /* 0x0000002e1a0a722b */ /* 0x000fc4000000000a */
[C---:B------:R-:W-:Y:S02]  /*1230*/  DFMA R14, R26.reuse, R62, R14 ;  /* 0x0000003e1a0e722b */ /* 0x040fe4000000000e */
[----:B------:R-:W-:Y:S02]  /*1240*/  DFMA R26, R26, R50, R6 ;  /* 0x000000321a1a722b */ /* 0x000fe40000000006 */
[C---:B--2---:R-:W-:Y:S01]  /*1250*/  DFMA R6, R28.reuse, R48, R34 ;  /* 0x000000301c06722b */ /* 0x044fe20000000022 */
[----:B------:R-:W2:Y:S01]  /*1260*/  LDS.64 R34, [R42+0x18] ;  /* 0x000018002a227984 */ /* 0x000ea20000000a00 */
        /* <DEDUP_REMOVED lines=28> */
[C---:B--2---:R-:W-:Y:S02]  /*1430*/  DFMA R10, R60.reuse, R48, R40 ;  /* 0x000000303c0a722b */ /* 0x044fe40000000028 */
[-C--:B------:R-:W-:Y:S01]  /*1440*/  DFMA R14, R60, R46.reuse, R14 ;  /* 0x0000002e3c0e722b */ /* 0x080fe2000000000e */
[----:B------:R-:W2:Y:S05]  /*1450*/  LDS.64 R40, [R42+0x48] ;  /* 0x000048002a287984 */ /* 0x000eaa0000000a00 */
[----:B---3--:R-:W-:-:S02]  /*1460*/  DFMA R10, R36, R46, R10 ;  /* 0x0000002e240a722b */ /* 0x008fc4000000000a */
[-C--:B------:R-:W-:Y:S02]  /*1470*/  DFMA R46, R60, R62.reuse, R6 ;  /* 0x0000003e3c2e722b */ /* 0x080fe40000000006 */
[----:B------:R-:W-:Y:S02]  /*1480*/  DFMA R14, R36, R62, R14 ;  /* 0x0000003e240e722b */ /* 0x000fe4000000000e */
[----:B------:R-:W-:Y:S01]  /*1490*/  DFMA R60, R60, R50, R2 ;  /* 0x000000323c3c722b */ /* 0x000fe20000000002 */
[----:B-----5:R-:W-:-:S03]  /*14a0*/  IMAD.MOV.U32 R2, RZ, RZ, R4 ;  /* 0x000000ffff027224 */ /* 0x020fc600078e0004 */
[----:B------:R-:W-:Y:S01]  /*14b0*/  DFMA R36, R36, R50, R46 ;  /* 0x000000322424722b */ /* 0x000fe2000000002e */
[----:B------:R-:W-:Y:S01]  /*14c0*/  IMAD.MOV.U32 R3, RZ, RZ, R5 ;  /* 0x000000ffff037224 */ /* 0x000fe200078e0005 */
[C---:B-1----:R-:W-:Y:S01]  /*14d0*/  DFMA R6, R38.reuse, R62, R10 ;  /* 0x0000003e2606722b */ /* 0x042fe2000000000a */
[----:B------:R-:W1:Y:S01]  /*14e0*/  LDC R11, c[0x0][0x390] ;  /* 0x0000e400ff0b7b82 */ /* 0x000e620000000800 */
[-C--:B------:R-:W-:Y:S01]  /*14f0*/  DFMA R38, R38, R50.reuse, R14 ;  /* 0x000000322626722b */ /* 0x080fe2000000000e */
[----:B------:R-:W-:Y:S02]  /*1500*/  IMAD.MOV.U32 R10, RZ, RZ, R12 ;  /* 0x000000ffff0a7224 */ /* 0x000fe400078e000c */
[----:B------:R-:W-:Y:S02]  /*1510*/  IMAD.MOV.U32 R14, RZ, RZ, R44 ;  /* 0x000000ffff0e7224 */ /* 0x000fe400078e002c */
[----:B------:R-:W-:Y:S01]  /*1520*/  IMAD.MOV.U32 R15, RZ, RZ, R45 ;  /* 0x000000ffff0f7224 */ /* 0x000fe200078e002d */
[----:B--2---:R-:W-:Y:S01]  /*1530*/  DFMA R40, R40, R50, R6 ;  /* 0x000000322828722b */ /* 0x004fe20000000006 */
[----:B------:R-:W-:-:S02]  /*1540*/  IMAD.MOV.U32 R6, RZ, RZ, R8 ;  /* 0x000000ffff067224 */ /* 0x000fc400078e0008 */
[----:B------:R-:W-:Y:S02]  /*1550*/  IMAD.MOV.U32 R7, RZ, RZ, R9 ;  /* 0x000000ffff077224 */ /* 0x000fe400078e0009 */
[--C-:B-1----:R-:W-:Y:S02]  /*1560*/  IMAD.IADD R52, R52, 0x1, R11.reuse ;  /* 0x0000000134347824 */ /* 0x102fe400078e020b */
[----:B------:R-:W-:Y:S02]  /*1570*/  IMAD.IADD R0, R0, 0x1, R11 ;  /* 0x0000000100007824 */ /* 0x000fe400078e020b */
[----:B------:R-:W-:Y:S01]  /*1580*/  IMAD R42, R11, 0x8, R42 ;  /* 0x000000080b2a7824 */ /* 0x000fe200078e022a */
[----:B------:R-:W-:Y:S02]  /*1590*/  ISETP.GE.AND P0, PT, R52, UR8, PT ;  /* 0x0000000834007c0c */ /* 0x000fe4000bf06270 */
[----:B------:R-:W-:-:S11]  /*15a0*/  MOV R11, R13 ;  /* 0x0000000d000b7202 */ /* 0x000fd60000000f00 */
[----:B------:R-:W-:Y:S05]  /*15b0*/  @!P0 BRA `(.L_x_6) ;  /* 0xfffffff400b88947 */ /* 0x000fea000383ffff */
[----:B------:R-:W-:Y:S02]  /*15c0*/  IMAD.MOV.U32 R52, RZ, RZ, R8 ;  /* 0x000000ffff347224 */ /* 0x000fe400078e0008 */
[----:B------:R-:W-:Y:S02]  /*15d0*/  IMAD.MOV.U32 R53, RZ, RZ, R9 ;  /* 0x000000ffff357224 */ /* 0x000fe400078e0009 */
[----:B------:R-:W-:Y:S02]  /*15e0*/  IMAD.MOV.U32 R50, RZ, RZ, R12 ;  /* 0x000000ffff327224 */ /* 0x000fe400078e000c */
[----:B------:R-:W-:Y:S02]  /*15f0*/  IMAD.MOV.U32 R51, RZ, RZ, R13 ;  /* 0x000000ffff337224 */ /* 0x000fe400078e000d */
[----:B------:R-:W-:Y:S02]  /*1600*/  IMAD.MOV.U32 R48, RZ, RZ, R44 ;  /* 0x000000ffff307224 */ /* 0x000fe400078e002c */
[----:B------:R-:W-:-:S02]  /*1610*/  IMAD.MOV.U32 R49, RZ, RZ, R45 ;  /* 0x000000ffff317224 */ /* 0x000fc400078e002d */
[----:B------:R-:W-:Y:S02]  /*1620*/  IMAD.MOV.U32 R46, RZ, RZ, R4 ;  /* 0x000000ffff2e7224 */ /* 0x000fe400078e0004 */
[----:B------:R-:W-:-:S07]  /*1630*/  IMAD.MOV.U32 R47, RZ, RZ, R5 ;  /* 0x000000ffff2f7224 */ /* 0x000fce00078e0005 */
.L_x_3:
[----:B------:R-:W1:Y:S01]  /*1640*/  S2R R0, SR_TID.X ;  /* 0x0000000000007919 */ /* 0x000e620000002100 */
[----:B------:R-:W1:Y:S01]  /*1650*/  S2UR UR9, SR_CTAID.X ;  /* 0x00000000000979c3 */ /* 0x000e620000002500 */
[----:B------:R-:W2:Y:S07]  /*1660*/  LDCU.64 UR6, c[0x0][0x3b8] ;  /* 0x00007700ff0677ac */ /* 0x000eae0008000a00 */
[----:B------:R-:W1:Y:S08]  /*1670*/  LDC R3, c[0x0][0x360] ;  /* 0x0000d800ff037b82 */ /* 0x000e700000000800 */
[----:B------:R-:W3:Y:S01]  /*1680*/  LDC R7, c[0x0][0x3c0] ;  /* 0x0000f000ff077b82 */ /* 0x000ee20000000800 */
[----:B-1----:R-:W-:-:S05]  /*1690*/  IMAD R3, R3, UR9, R0 ;  /* 0x0000000903037c24 */ /* 0x002fca000f8e0200 */
[----:B------:R-:W-:Y:S01]  /*16a0*/  SHF.R.S32.HI R11, RZ, 0x1f, R3 ;  /* 0x0000001fff0b7819 */ /* 0x000fe20000011403 */
[----:B---3--:R-:W-:-:S05]  /*16b0*/  IMAD R2, R7, UR5, RZ ;  /* 0x0000000507027c24 */ /* 0x008fca000f8e02ff */
[----:B------:R-:W-:-:S04]  /*16c0*/  IADD3 R3, P0, PT, R2, R3, RZ ;  /* 0x0000000302037210 */ /* 0x000fc80007f1e0ff */
[----:B------:R-:W-:Y:S02]  /*16d0*/  LEA.HI.X.SX32 R6, R2, R11, 0x1, P0 ;  /* 0x0000000b02067211 */ /* 0x000fe400000f0eff */
[----:B--2---:R-:W-:-:S04]  /*16e0*/  LEA R2, P0, R3, UR6, 0x3 ;  /* 0x0000000603027c11 */ /* 0x004fc8000f8018ff */
[----:B------:R-:W-:-:S05]  /*16f0*/  LEA.HI.X R3, R3, UR7, R6, 0x3, P0 ;  /* 0x0000000703037c11 */ /* 0x000fca00080f1c06 */
[----:B------:R-:W2:Y:S02]  /*1700*/  LDG.E.64 R10, desc[UR10][R2.64] ;  /* 0x0000000a020a7981 */ /* 0x000ea4000c1e1b00 */
[----:B--2---:R-:W-:Y:S01]  /*1710*/  DADD R16, R10, R16 ;  /* 0x000000000a107229 */ /* 0x004fe20000000010 */
[----:B------:R-:W-:-:S06]  /*1720*/  IMAD.WIDE R10, R7, 0x8, R2 ;  /* 0x00000008070a7825 */ /* 0x000fcc00078e0202 */
[----:B------:R1:W-:Y:S04]  /*1730*/  STG.E.64 desc[UR10][R2.64], R16 ;  /* 0x0000001002007986 */ /* 0x0003e8000c101b0a */
[----:B------:R-:W2:Y:S02]  /*1740*/  LDG.E.64 R14, desc[UR10][R10.64] ;  /* 0x0000000a0a0e7981 */ /* 0x000ea4000c1e1b00 */
[----:B--2---:R-:W-:Y:S01]  /*1750*/  DADD R18, R14, R18 ;  /* 0x000000000e127229 */ /* 0x004fe20000000012 */
[----:B------:R-:W-:-:S06]  /*1760*/  IMAD.WIDE R14, R7, 0x8, R10 ;  /* 0x00000008070e7825 */ /* 0x000fcc00078e020a */
[----:B------:R2:W-:Y:S04]  /*1770*/  STG.E.64 desc[UR10][R10.64], R18 ;  /* 0x000000120a007986 */ /* 0x0005e8000c101b0a */
[----:B------:R-:W3:Y:S02]  /*1780*/  LDG.E.64 R42, desc[UR10][R14.64] ;  /* 0x0000000a0e2a7981 */ /* 0x000ee4000c1e1b00 */
[----:B---3--:R-:W-:Y:S01]  /*1790*/  DADD R42, R42, R20 ;  /* 0x000000002a2a7229 */ /* 0x008fe20000000014 */
[----:B------:R-:W-:-:S06]  /*17a0*/  IMAD.WIDE R20, R7, 0x8, R14 ;  /* 0x0000000807147825 */ /* 0x000fcc00078e020e */
[----:B------:R3:W-:Y:S04]  /*17b0*/  STG.E.64 desc[UR10][R14.64], R42 ;  /* 0x0000002a0e007986 */ /* 0x0007e8000c101b0a */
[----:B------:R-:W4:Y:S01]  /*17c0*/  LDG.E.64 R62, desc[UR10][R20.64] ;  /* 0x0000000a143e7981 */ /* 0x000f22000c1e1b00 */
[----:B-1----:R-:W-:Y:S01]  /*17d0*/  IMAD.WIDE R2, R7, 0x8, R20 ;  /* 0x0000000807027825 */ /* 0x002fe200078e0214 */
[----:B----4-:R-:W-:-:S07]  /*17e0*/  DADD R62, R62, R22 ;  /* 0x000000003e3e7229 */ /* 0x010fce0000000016 */
[----:B------:R1:W-:Y:S04]  /*17f0*/  STG.E.64 desc[UR10][R20.64], R62 ;  /* 0x0000003e14007986 */ /* 0x0003e8000c101b0a */
[----:B------:R-:W4:Y:S01]  /*1800*/  LDG.E.64 R16, desc[UR10][R2.64] ;  /* 0x0000000a02107981 */ /* 0x000f22000c1e1b00 */
[----:B--2---:R-:W-:Y:S01]  /*1810*/  IMAD.WIDE R10, R7, 0x8, R2 ;  /* 0x00000008070a7825 */ /* 0x004fe200078e0202 */
[----:B----4-:R-:W-:-:S07]  /*1820*/  DADD R16, R16, R24 ;  /* 0x0000000010107229 */ /* 0x010fce0000000018 */
[----:B------:R2:W-:Y:S04]  /*1830*/  STG.E.64 desc[UR10][R2.64], R16 ;  /* 0x0000001002007986 */ /* 0x0005e8000c101b0a */
[----:B------:R-:W4:Y:S01]  /*1840*/  LDG.E.64 R18, desc[UR10][R10.64] ;  /* 0x0000000a0a127981 */ /* 0x000f22000c1e1b00 */
[----:B---3--:R-:W-:Y:S01]  /*1850*/  IMAD.WIDE R14, R7, 0x8, R10 ;  /* 0x00000008070e7825 */ /* 0x008fe200078e020a */
[----:B----4-:R-:W-:-:S07]  /*1860*/  DADD R18, R18, R26 ;  /* 0x0000000012127229 */ /* 0x010fce000000001a */
        /* <DEDUP_REMOVED lines=38> */
[----:B-1----:R-:W-:Y:S01]  /*1ad0*/  IMAD.MOV.U32 R2, RZ, RZ, R4 ;  /* 0x000000ffff027224 */ /* 0x002fe200078e0004 */
[----:B------:R-:W-:Y:S01]  /*1ae0*/  UPLOP3.LUT UP0, UPT, UPT, UPT, UPT, 0x40, 0x4 ;  /* 0x000000000004789c */ /* 0x000fe20003f0e870 */
[----:B------:R-:W-:Y:S01]  /*1af0*/  IMAD.MOV.U32 R3, RZ, RZ, R5 ;  /* 0x000000ffff037224 */ /* 0x000fe200078e0005 */
[----:B------:R-:W-:Y:S01]  /*1b00*/  UMOV UR5, 0x10 ;  /* 0x0000001000057882 */ /* 0x000fe20000000000 */
[----:B--2---:R-:W-:Y:S02]  /*1b10*/  IMAD.MOV.U32 R10, RZ, RZ, R12 ;  /* 0x000000ffff0a7224 */ /* 0x004fe400078e000c */
[----:B------:R-:W-:-:S02]  /*1b20*/  IMAD.MOV.U32 R11, RZ, RZ, R13 ;  /* 0x000000ffff0b7224 */ /* 0x000fc400078e000d */
[----:B------:R-:W-:Y:S02]  /*1b30*/  IMAD.MOV.U32 R14, RZ, RZ, R44 ;  /* 0x000000ffff0e7224 */ /* 0x000fe400078e002c */
[----:B------:R-:W-:Y:S01]  /*1b40*/  IMAD.MOV.U32 R15, RZ, RZ, R45 ;  /* 0x000000ffff0f7224 */ /* 0x000fe200078e002d */
[----:B----4-:R-:W-:Y:S01]  /*1b50*/  DADD R40, R6, R40 ;  /* 0x0000000006287229 */ /* 0x010fe20000000028 */
[----:B------:R-:W-:Y:S01]  /*1b60*/  IMAD.MOV.U32 R6, RZ, RZ, R8 ;  /* 0x000000ffff067224 */ /* 0x000fe200078e0008 */
[----:B------:R-:W-:-:S05]  /*1b70*/  MOV R7, R9 ;  /* 0x0000000900077202 */ /* 0x000fca0000000f00 */
[----:B------:R3:W-:Y:S01]  /*1b80*/  STG.E.64 desc[UR10][R20.64], R40 ;  /* 0x0000002814007986 */ /* 0x0007e2000c101b0a */
[----:B------:R-:W-:Y:S05]  /*1b90*/  BRA.U UP1, `(.L_x_7) ;  /* 0xffffffe501a87547 */ /* 0x000fea000b83ffff */
[----:B------:R-:W1:Y:S01]  /*1ba0*/  LDCU UR4, c[0x0][0x388] ;  /* 0x00007100ff0477ac */ /* 0x000e620008000800 */
[----:B------:R-:W-:Y:S02]  /*1bb0*/  IMAD.MOV.U32 R2, RZ, RZ, R4 ;  /* 0x000000ffff027224 */ /* 0x000fe400078e0004 */
[----:B------:R-:W-:Y:S02]  /*1bc0*/  IMAD.MOV.U32 R3, RZ, RZ, R5 ;  /* 0x000000ffff037224 */ /* 0x000fe400078e0005 */
[----:B------:R-:W-:Y:S02]  /*1bd0*/  IMAD.MOV.U32 R6, RZ, RZ, R8 ;  /* 0x000000ffff067224 */ /* 0x000fe400078e0008 */
[----:B------:R-:W-:Y:S02]  /*1be0*/  IMAD.MOV.U32 R7, RZ, RZ, R9 ;  /* 0x000000ffff077224 */ /* 0x000fe400078e0009 */
[----:B------:R-:W-:Y:S02]  /*1bf0*/  IMAD.MOV.U32 R10, RZ, RZ, R12 ;  /* 0x000000ffff0a7224 */ /* 0x000fe400078e000c */
[----:B------:R-:W-:-:S02]  /*1c00*/  IMAD.MOV.U32 R11, RZ, RZ, R13 ;  /* 0x000000ffff0b7224 */ /* 0x000fc400078e000d */
[----:B------:R-:W-:Y:S02]  /*1c10*/  IMAD.MOV.U32 R14, RZ, RZ, R44 ;  /* 0x000000ffff0e7224 */ /* 0x000fe400078e002c */
[----:B------:R-:W-:Y:S01]  /*1c20*/  IMAD.MOV.U32 R15, RZ, RZ, R45 ;  /* 0x000000ffff0f7224 */ /* 0x000fe200078e002d */
[----:B-1----:R-:W-:-:S03]  /*1c30*/  UISETP.GE.AND UP0, UPT, UR8, UR4, UPT ;  /* 0x000000040800728c */ /* 0x002fc6000bf06270 */
[----:B------:R-:W-:-:S06]  /*1c40*/  UMOV UR4, UR8 ;  /* 0x0000000800047c82 */ /* 0x000fcc0008000000 */
[----:B------:R-:W-:Y:S05]  /*1c50*/  BRA.U !UP0, `(.L_x_8) ;  /* 0xffffffe508487547 */ /* 0x000fea000b83ffff */
[----:B0-----:R-:W-:Y:S05]  /*1c60*/  EXIT ;  /* 0x000000000000794d */ /* 0x001fea0003800000 */
.L_x_9:
        /* <DEDUP_REMOVED lines=9> */
.L_x_68:


//--------------------- .text._Z15dgemm_kernel4_2iiiiiPdiS_iS_i --------------------------
	.section	.text._Z15dgemm_kernel4_2iiiiiPdiS_iS_i,"ax",@progbits
	.align	128
        .global         _Z15dgemm_kernel4_2iiiiiPdiS_iS_i
        .type           _Z15dgemm_kernel4_2iiiiiPdiS_iS_i,@function
        .size           _Z15dgemm_kernel4_2iiiiiPdiS_iS_i,(.L_x_69 - _Z15dgemm_kernel4_2iiiiiPdiS_iS_i)
        .other          _Z15dgemm_kernel4_2iiiiiPdiS_iS_i,@"STO_CUDA_ENTRY STV_DEFAULT"
_Z15dgemm_kernel4_2iiiiiPdiS_iS_i:
.text._Z15dgemm_kernel4_2iiiiiPdiS_iS_i:
[----:B------:R-:W-:Y:S01]  /*0000*/  LDC R1, c[0x0][0x37c] ;  /* 0x0000df00ff017b82 */ /* 0x000fe20000000800 */
[----:B------:R-:W0:Y:S07]  /*0010*/  S2R R0, SR_TID.X ;  /* 0x0000000000007919 */ /* 0x000e2e0000002100 */
[----:B------:R-:W0:Y:S01]  /*0020*/  S2UR UR4, SR_CTAID.X ;  /* 0x00000000000479c3 */ /* 0x000e220000002500 */
[----:B------:R-:W-:Y:S02]  /*0030*/  CS2R R86, SRZ ;  /* 0x0000000000567805 */ /* 0x000fe4000001ff00 */
[----:B------:R-:W-:-:S02]  /*0040*/  CS2R R84, SRZ ;  /* 0x0000000000547805 */ /* 0x000fc4000001ff00 */
[----:B------:R-:W-:Y:S02]  /*0050*/  CS2R R82, SRZ ;  /* 0x0000000000527805 */ /* 0x000fe4000001ff00 */
[----:B------:R-:W-:Y:S02]  /*0060*/  CS2R R80, SRZ ;  /* 0x0000000000507805 */ /* 0x000fe4000001ff00 */
[----:B------:R-:W-:Y:S02]  /*0070*/  CS2R R78, SRZ ;  /* 0x00000000004e7805 */ /* 0x000fe4000001ff00 */
[----:B------:R-:W-:Y:S02]  /*0080*/  CS2R R76, SRZ ;  /* 0x00000000004c7805 */ /* 0x000fe4000001ff00 */
[----:B------:R-:W-:Y:S01]  /*0090*/  CS2R R74, SRZ ;  /* 0x00000000004a7805 */ /* 0x000fe2000001ff00 */
[----:B------:R-:W0:Y:S01]  /*00a0*/  LDC R3, c[0x0][0x360] ;  /* 0x0000d800ff037b82 */ /* 0x000e220000000800 */
[----:B------:R-:W-:-:S02]  /*00b0*/  CS2R R72, SRZ ;  /* 0x0000000000487805 */ /* 0x000fc4000001ff00 */
[----:B------:R-:W-:Y:S02]  /*00c0*/  CS2R R70, SRZ ;  /* 0x0000000000467805 */ /* 0x000fe4000001ff00 */
[----:B------:R-:W-:Y:S02]  /*00d0*/  CS2R R68, SRZ ;  /* 0x0000000000447805 */ /* 0x000fe4000001ff00 */
[----:B------:R-:W-:Y:S02]  /*00e0*/  CS2R R66, SRZ ;  /* 0x0000000000427805 */ /* 0x000fe4000001ff00 */
[----:B------:R-:W-:Y:S02]  /*00f0*/  CS2R R64, SRZ ;  /* 0x0000000000407805 */ /* 0x000fe4000001ff00 */
[----:B------:R-:W-:Y:S02]  /*0100*/  CS2R R62, SRZ ;  /* 0x00000000003e7805 */ /* 0x000fe4000001ff00 */
[----:B------:R-:W-:Y:S01]  /*0110*/  CS2R R60, SRZ ;  /* 0x00000000003c7805 */ /* 0x000fe2000001ff00 */
[----:B------:R-:W1:Y:S01]  /*0120*/  LDC.64 R26, c[0x0][0x398] ;  /* 0x0000e600ff1a7b82 */ /* 0x000e620000000a00 */
        /* <DEDUP_REMOVED lines=14> */
[----:B------:R-:W-:Y:S01]  /*0210*/  CS2R R18, SRZ ;  /* 0x0000000000127805 */ /* 0x000fe2000001ff00 */
[----:B0-----:R-:W-:Y:S01]  /*0220*/  IMAD R3, R3, UR4, R0 ;  /* 0x0000000403037c24 */ /* 0x001fe2000f8e0200 */
[----:B------:R-:W0:Y:S01]  /*0230*/  LDCU UR4, c[0x0][0x388] ;  /* 0x00007100ff0477ac */ /* 0x000e220008000800 */
[----:B------:R-:W-:Y:S02]  /*0240*/  CS2R R20, SRZ ;  /* 0x0000000000147805 */ /* 0x000fe4000001ff00 */
[----:B------:R-:W-:Y:S02]  /*0250*/  CS2R R22, SRZ ;  /* 0x0000000000167805 */ /* 0x000fe4000001ff00 */
[----:B------:R-:W-:Y:S01]  /*0260*/  CS2R R24, SRZ ;  /* 0x0000000000187805 */ /* 0x000fe2000001ff00 */
[----:B------:R-:W2:Y:S01]  /*0270*/  LDCU.64 UR10, c[0x0][0x358] ;  /* 0x00006b00ff0a77ac */ /* 0x000ea20008000a00 */
[----:B-1----:R-:W-:Y:S01]  /*0280*/  IMAD.WIDE R26, R3, 0x8, R26 ;  /* 0x00000008031a7825 */ /* 0x002fe200078e021a */
[----:B0-----:R-:W-:-:S09]  /*0290*/  UISETP.GE.AND UP0, UPT, UR4, 0x1, UPT ;  /* 0x000000010400788c */ /* 0x001fd2000bf06270 */
[----:B--2---:R-:W-:Y:S05]  /*02a0*/  BRA.U !UP0, `(.L_x_10) ;  /* 0x0000001508c07547 */ /* 0x004fea000b800000 */
[----:B------:R-:W0:Y:S02]  /*02b0*/  LDC R35, c[0x0][0x3a0] ;  /* 0x0000e800ff237b82 */ /* 0x000e240000000800 */
[C---:B0-----:R-:W-:Y:S02]  /*02c0*/  IMAD.WIDE R28, R35.reuse, 0x8, R26 ;  /* 0x00000008231c7825 */ /* 0x041fe400078e021a */
[----:B------:R-:W5:Y:S02]  /*02d0*/  LDG.E.64 R26, desc[UR10][R26.64] ;  /* 0x0000000a1a1a7981 */ /* 0x000f64000c1e1b00 */
[C---:B------:R-:W-:Y:S02]  /*02e0*/  IMAD.WIDE R30, R35.reuse, 0x8, R28 ;  /* 0x00000008231e7825 */ /* 0x040fe400078e021c */
[----:B------:R-:W5:Y:S02]  /*02f0*/  LDG.E.64 R28, desc[UR10][R28.64] ;  /* 0x0000000a1c1c7981 */ /* 0x000f64000c1e1b00 */
[----:B------:R-:W-:-:S02]  /*0300*/  IMAD.WIDE R2, R35, 0x8, R30 ;  /* 0x0000000823027825 */ /* 0x000fc400078e021e */
[----:B------:R-:W5:Y:S01]  /*0310*/  LDG.E.64 R30, desc[UR10][R30.64] ;  /* 0x0000000a1e1e7981 */ /* 0x000f62000c1e1b00 */
[----:B------:R-:W0:Y:S01]  /*0320*/  S2UR UR5, SR_CgaCtaId ;  /* 0x00000000000579c3 */ /* 0x000e220000008800 */
[----:B------:R-:W1:Y:S01]  /*0330*/  LDCU.64 UR6, c[0x0][0x3a8] ;  /* 0x00007500ff0677ac */ /* 0x000e620008000a00 */
[----:B------:R-:W-:Y:S01]  /*0340*/  UMOV UR4, 0x400 ;  /* 0x0000040000047882 */ /* 0x000fe20000000000 */
        /* <DEDUP_REMOVED lines=18> */
[----:B0-----:R-:W-:Y:S01]  /*0470*/  ULEA UR4, UR5, UR4, 0x18 ;  /* 0x0000000405047291 */ /* 0x001fe2000f8ec0ff */
        /* <DEDUP_REMOVED lines=14> */
[----:B-1----:R-:W-:Y:S01]  /*0560*/  MOV R36, UR6 ;  /* 0x0000000600247c02 */ /* 0x002fe20008000f00 */
[----:B------:R0:W5:Y:S01]  /*0570*/  LDG.E.64 R32, desc[UR10][R2.64] ;  /* 0x0000000a02207981 */ /* 0x000162000c1e1b00 */
[----:B------:R-:W-:Y:S01]  /*0580*/  MOV R37, UR7 ;  /* 0x0000000700257c02 */ /* 0x000fe20008000f00 */
[----:B------:R-:W-:Y:S01]  /*0590*/  IMAD.WIDE R34, R35, 0x8, R2 ;  /* 0x0000000823227825 */ /* 0x000fe200078e0202 */
[----:B0-----:R-:W-:Y:S01]  /*05a0*/  LEA R2, R0, UR4, 0x7 ;  /* 0x0000000400027c11 */ /* 0x001fe2000f8e38ff */
[----:B------:R-:W-:-:S06]  /*05b0*/  UMOV UR4, URZ ;  /* 0x000000ff00047c82 */ /* 0x000fcc0008000000 */
.L_x_13:
[----:B0-----:R-:W0:Y:S01]  /*05c0*/  LDC R3, c[0x0][0x3b0] ;  /* 0x0000ec00ff037b82 */ /* 0x001e220000000800 */
[----:B------:R-:W-:Y:S01]  /*05d0*/  IMAD.WIDE.U32 R88, R0, 0x8, R36 ;  /* 0x0000000800587825 */ /* 0x000fe200078e0024 */
[----:B------:R-:W1:Y:S03]  /*05e0*/  LDCU UR5, c[0x0][0x38c] ;  /* 0x00007180ff0577ac */ /* 0x000e660008000800 */
[C---:B0-----:R-:W-:Y:S02]  /*05f0*/  IMAD R41, R3.reuse, 0x1c, RZ ;  /* 0x0000001c03297824 */ /* 0x041fe400078e02ff */
[----:B------:R-:W-:Y:S02]  /*0600*/  IMAD R43, R3, 0x1d, RZ ;  /* 0x0000001d032b7824 */ /* 0x000fe400078e02ff */
[--C-:B------:R-:W-:Y:S01]  /*0610*/  IMAD.WIDE R40, R41, 0x8, R88.reuse ;  /* 0x0000000829287825 */ /* 0x100fe200078e0258 */
[----:B------:R-:W-:Y:S03]  /*0620*/  BAR.SYNC.DEFER_BLOCKING 0x0 ;  /* 0x0000000000007b1d */ /* 0x000fe60000010000 */
[----:B------:R-:W-:-:S04]  /*0630*/  IMAD.WIDE R42, R43, 0x8, R88 ;  /* 0x000000082b2a7825 */ /* 0x000fc800078e0258 */
[C---:B------:R-:W-:Y:S02]  /*0640*/  IMAD R47, R3.reuse, 0x1b, RZ ;  /* 0x0000001b032f7824 */ /* 0x040fe400078e02ff */
[----:B------:R-:W-:Y:S02]  /*0650*/  IMAD R45, R3, 0x1a, RZ ;  /* 0x0000001a032d7824 */ /* 0x000fe400078e02ff */
[----:B------:R-:W-:-:S04]  /*0660*/  IMAD.WIDE R46, R47, 0x8, R88 ;  /* 0x000000082f2e7825 */ /* 0x000fc800078e0258 */
[----:B------:R-:W-:Y:S01]  /*0670*/  IMAD.WIDE R44, R45, 0x8, R88 ;  /* 0x000000082d2c7825 */ /* 0x000fe200078e0258 */
[----:B------:R-:W2:Y:S04]  /*0680*/  LDG.E.64 R40, desc[UR10][R40.64] ;  /* 0x0000000a28287981 */ /* 0x000ea8000c1e1b00 */
[----:B------:R-:W2:Y:S04]  /*0690*/  LDG.E.64 R42, desc[UR10][R42.64] ;  /* 0x0000000a2a2a7981 */ /* 0x000ea8000c1e1b00 */
[----:B------:R-:W3:Y:S04]  /*06a0*/  LDG.E.64 R46, desc[UR10][R46.64] ;  /* 0x0000000a2e2e7981 */ /* 0x000ee8000c1e1b00 */
[----:B------:R-:W3:Y:S01]  /*06b0*/  LDG.E.64 R44, desc[UR10][R44.64] ;  /* 0x0000000a2c2c7981 */ /* 0x000ee2000c1e1b00 */
[----:B------:R-:W-:-:S02]  /*06c0*/  IMAD R91, R3, 0x19, RZ ;  /* 0x00000019035b7824 */ /* 0x000fc400078e02ff */
[C---:B------:R-:W-:Y:S02]  /*06d0*/  IMAD R93, R3.reuse, 0x18, RZ ;  /* 0x00000018035d7824 */ /* 0x040fe400078e02ff */
[C---:B------:R-:W-:Y:S02]  /*06e0*/  IMAD R92, R3.reuse, 0x17, RZ ;  /* 0x00000017035c7824 */ /* 0x040fe400078e02ff */
[----:B------:R-:W-:Y:S01]  /*06f0*/  IMAD R90, R3, 0x16, RZ ;  /* 0x00000016035a7824 */ /* 0x000fe200078e02ff */
[----:B--2---:R0:W-:Y:S04]  /*0700*/  STS.128 [R2+0xe0], R40 ;  /* 0x0000e02802007388 */ /* 0x0041e80000000c00 */
[----:B---3--:R2:W-:Y:S01]  /*0710*/  STS.128 [R2+0xd0], R44 ;  /* 0x0000d02c02007388 */ /* 0x0085e20000000c00 */
[----:B0-----:R-:W-:-:S04]  /*0720*/  IMAD.WIDE R42, R91, 0x8, R88 ;  /* 0x000000085b2a7825 */ /* 0x001fc800078e0258 */
[--C-:B------:R-:W-:Y:S02]  /*0730*/  IMAD.WIDE R40, R93, 0x8, R88.reuse ;  /* 0x000000085d287825 */ /* 0x100fe400078e0258 */
[----:B------:R-:W3:Y:S02]  /*0740*/  LDG.E.64 R42, desc[UR10][R42.64] ;  /* 0x0000000a2a2a7981 */ /* 0x000ee4000c1e1b00 */
[--C-:B------:R-:W-:Y:S02]  /*0750*/  IMAD.WIDE R92, R92, 0x8, R88.reuse ;  /* 0x000000085c5c7825 */ /* 0x100fe400078e0258 */
[----:B------:R-:W3:Y:S02]  /*0760*/  LDG.E.64 R40, desc[UR10][R40.64] ;  /* 0x0000000a28287981 */ /* 0x000ee4000c1e1b00 */
[----:B------:R-:W-:Y:S02]  /*0770*/  IMAD.WIDE R90, R90, 0x8, R88 ;  /* 0x000000085a5a7825 */ /* 0x000fe400078e0258 */
[----:B--2---:R0:W2:Y:S04]  /*0780*/  LDG.E.64 R46, desc[UR10][R92.64] ;  /* 0x0000000a5c2e7981 */ /* 0x0040a8000c1e1b00 */
[----:B------:R4:W2:Y:S01]  /*0790*/  LDG.E.64 R44, desc[UR10][R90.64] ;  /* 0x0000000a5a2c7981 */ /* 0x0008a2000c1e1b00 */
[----:B0-----:R-:W-:-:S02]  /*07a0*/  IMAD R93, R3, 0x14, RZ ;  /* 0x00000014035d7824 */ /* 0x001fc400078e02ff */
[C---:B----4-:R-:W-:Y:S02]  /*07b0*/  IMAD R91, R3.reuse, 0x15, RZ ;  /* 0x00000015035b7824 */ /* 0x050fe400078e02ff */
[C---:B------:R-:W-:Y:S02]  /*07c0*/  IMAD R90, R3.reuse, 0x13, RZ ;  /* 0x00000013035a7824 */ /* 0x040fe400078e02ff */
[----:B------:R-:W-:Y:S01]  /*07d0*/  IMAD R92, R3, 0x12, RZ ;  /* 0x00000012035c7824 */ /* 0x000fe200078e02ff */
[----:B---3--:R0:W-:Y:S02]  /*07e0*/  STS.128 [R2+0xc0], R40 ;  /* 0x0000c02802007388 */ /* 0x0081e40000000c00 */
[----:B0-----:R-:W-:-:S04]  /*07f0*/  IMAD.WIDE R42, R91, 0x8, R88 ;  /* 0x000000085b2a7825 */ /* 0x001fc800078e0258 */
[--C-:B------:R-:W-:Y:S02]  /*0800*/  IMAD.WIDE R40, R93, 0x8, R88.reuse ;  /* 0x000000085d287825 */ /* 0x100fe400078e0258 */
[----:B------:R-:W3:Y:S04]  /*0810*/  LDG.E.64 R42, desc[UR10][R42.64] ;  /* 0x0000000a2a2a7981 */ /* 0x000ee8000c1e1b00 */
[----:B------:R-:W3:Y:S01]  /*0820*/  LDG.E.64 R40, desc[UR10][R40.64] ;  /* 0x0000000a28287981 */ /* 0x000ee2000c1e1b00 */
[----:B------:R-:W-:-:S04]  /*0830*/  IMAD.WIDE R90, R90, 0x8, R88 ;  /* 0x000000085a5a7825 */ /* 0x000fc800078e0258 */
[----:B------:R-:W-:Y:S01]  /*0840*/  IMAD.WIDE R92, R92, 0x8, R88 ;  /* 0x000000085c5c7825 */ /* 0x000fe200078e0258 */
[----:B--2---:R0:W-:Y:S04]  /*0850*/  STS.128 [R2+0xb0], R44 ;  /* 0x0000b02c02007388 */ /* 0x0041e80000000c00 */
[----:B0-----:R0:W2:Y:S04]  /*0860*/  LDG.E.64 R46, desc[UR10][R90.64] ;  /* 0x0000000a5a2e7981 */ /* 0x0010a8000c1e1b00 */
[----:B------:R4:W2:Y:S01]  /*0870*/  LDG.E.64 R44, desc[UR10][R92.64] ;  /* 0x0000000a5c2c7981 */ /* 0x0008a2000c1e1b00 */
[----:B0-----:R-:W-:-:S02]  /*0880*/  LEA R91, R3, R3, 0x4 ;  /* 0x00000003035b7211 */ /* 0x001fc400078e20ff */
[C---:B----4-:R-:W-:Y:S01]  /*0890*/  SHF.L.U32 R93, R3.reuse, 0x4, RZ ;  /* 0x00000004035d7819 */ /* 0x050fe200000006ff */
[C---:B------:R-:W-:Y:S01]  /*08a0*/  IMAD R90, R3.reuse, 0xe, RZ ;  /* 0x0000000e035a7824 */ /* 0x040fe200078e02ff */
[----:B------:R-:W-:Y:S01]  /*08b0*/  LEA R92, R3, -R3, 0x4 ;  /* 0x80000003035c7211 */ /* 0x000fe200078e20ff */
        /* <DEDUP_REMOVED lines=17> */
[----:B------:R-:W3:Y:S02]  /*09d0*/  LDG.E.64 R42, desc[UR10][R42.64] ;  /* 0x0000000a2a2a7981 */ /* 0x000ee4000c1e1b00 */
[--C-:B------:R-:W-:Y:S02]  /*09e0*/  IMAD.WIDE R90, R90, 0x8, R88.reuse ;  /* 0x000000085a5a7825 */ /* 0x100fe400078e0258 */
[----:B------:R-:W3:Y:S02]  /*09f0*/  LDG.E.64 R40, desc[UR10][R40.64] ;  /* 0x0000000a28287981 */ /* 0x000ee4000c1e1b00 */
[----:B------:R-:W-:Y:S02]  /*0a00*/  IMAD.WIDE R92, R92, 0x8, R88 ;  /* 0x000000085c5c7825 */ /* 0x000fe400078e0258 */
[----:B--2---:R0:W-:Y:S04]  /*0a10*/  STS.128 [R2+0x70], R44 ;  /* 0x0000702c02007388 */ /* 0x0041e80000000c00 */
[----:B0-----:R0:W2:Y:S04]  /*0a20*/  LDG.E.64 R46, desc[UR10][R90.64] ;  /* 0x0000000a5a2e7981 */ /* 0x0010a8000c1e1b00 */
[----:B------:R4:W2:Y:S01]  /*0a30*/  LDG.E.64 R44, desc[UR10][R92.64] ;  /* 0x0000000a5c2c7981 */ /* 0x0008a2000c1e1b00 */
[C---:B0-----:R-:W-:Y:S01]  /*0a40*/  LEA R91, R3.reuse, R3, 0x3 ;  /* 0x00000003035b7211 */ /* 0x041fe200078e18ff */
[C---:B------:R-:W-:Y:S01]  /*0a50*/  IMAD R90, R3.reuse, 0x6, RZ ;  /* 0x00000006035a7824 */ /* 0x040fe200078e02ff */
[----:B----4-:R-:W-:-:S02]  /*0a60*/  SHF.L.U32 R93, R3, 0x3, RZ ;  /* 0x00000003035d7819 */ /* 0x010fc400000006ff */
[----:B------:R-:W-:Y:S01]  /*0a70*/  LEA R92, R3, -R3, 0x3 ;  /* 0x80000003035c7211 */ /* 0x000fe200078e18ff */
[----:B---3--:R0:W-:Y:S02]  /*0a80*/  STS.128 [R2+0x60], R40 ;  /* 0x0000602802007388 */ /* 0x0081e40000000c00 */
[----:B0-----:R-:W-:-:S04]  /*0a90*/  IMAD.WIDE R42, R91, 0x8, R88 ;  /* 0x000000085b2a7825 */ /* 0x001fc800078e0258 */
[--C-:B------:R-:W-:Y:S02]  /*0aa0*/  IMAD.WIDE R40, R93, 0x8, R88.reuse ;  /* 0x000000085d287825 */ /* 0x100fe400078e0258 */
[----:B------:R-:W3:Y:S02]  /*0ab0*/  LDG.E.64 R42, desc[UR10][R42.64] ;  /* 0x0000000a2a2a7981 */ /* 0x000ee4000c1e1b00 */
[--C-:B------:R-:W-:Y:S02]  /*0ac0*/  IMAD.WIDE R92, R92, 0x8, R88.reuse ;  /* 0x000000085c5c7825 */ /* 0x100fe400078e0258 */
[----:B--2---:R0:W-:Y:S02]  /*0ad0*/  STS.128 [R2+0x50], R44 ;  /* 0x0000502c02007388 */ /* 0x0041e40000000c00 */
[----:B------:R-:W-:Y:S02]  /*0ae0*/  IMAD.WIDE R90, R90, 0x8, R88 ;  /* 0x000000085a5a7825 */ /* 0x000fe400078e0258 */
[----:B------:R-:W3:Y:S04]  /*0af0*/  LDG.E.64 R40, desc[UR10][R40.64] ;  /* 0x0000000a28287981 */ /* 0x000ee8000c1e1b00 */
[----:B0-----:R0:W2:Y:S04]  /*0b00*/  LDG.E.64 R46, desc[UR10][R92.64] ;  /* 0x0000000a5c2e7981 */ /* 0x0010a8000c1e1b00 */
[----:B------:R4:W2:Y:S01]  /*0b10*/  LDG.E.64 R44, desc[UR10][R90.64] ;  /* 0x0000000a5a2c7981 */ /* 0x0008a2000c1e1b00 */
[----:B0-----:R-:W-:-:S02]  /*0b20*/  SHF.L.U32 R93, R3, 0x2, RZ ;  /* 0x00000002035d7819 */ /* 0x001fc400000006ff */
[CC--:B----4-:R-:W-:Y:S02]  /*0b30*/  LEA R91, R3.reuse, R3.reuse, 0x2 ;  /* 0x00000003035b7211 */ /* 0x0d0fe400078e10ff */
[C---:B------:R-:W-:Y:S02]  /*0b40*/  LEA R90, R3.reuse, R3, 0x1 ;  /* 0x00000003035a7211 */ /* 0x040fe400078e08ff */
[----:B------:R-:W-:Y:S01]  /*0b50*/  SHF.L.U32 R92, R3, 0x1, RZ ;  /* 0x00000001035c7819 */ /* 0x000fe200000006ff */
[----:B---3--:R-:W-:Y:S04]  /*0b60*/  STS.128 [R2+0x40], R40 ;  /* 0x0000402802007388 */ /* 0x008fe80000000c00 */
[----:B--2---:R0:W-:Y:S02]  /*0b70*/  STS.128 [R2+0x30], R44 ;  /* 0x0000302c02007388 */ /* 0x0041e40000000c00 */
[----:B0-----:R-:W-:-:S04]  /*0b80*/  IMAD.WIDE R46, R91, 0x8, R88 ;  /* 0x000000085b2e7825 */ /* 0x001fc800078e0258 */
[--C-:B------:R-:W-:Y:S01]  /*0b90*/  IMAD.WIDE R44, R93, 0x8, R88.reuse ;  /* 0x000000085d2c7825 */ /* 0x100fe200078e0258 */
[----:B------:R-:W2:Y:S03]  /*0ba0*/  LDG.E.64 R42, desc[UR10][R46.64] ;  /* 0x0000000a2e2a7981 */ /* 0x000ea6000c1e1b00 */
[--C-:B------:R-:W-:Y:S01]  /*0bb0*/  IMAD.WIDE R90, R90, 0x8, R88.reuse ;  /* 0x000000085a5a7825 */ /* 0x100fe200078e0258 */
[----:B------:R-:W2:Y:S03]  /*0bc0*/  LDG.E.64 R40, desc[UR10][R44.64] ;  /* 0x0000000a2c287981 */ /* 0x000ea6000c1e1b00 */
[----:B------:R-:W-:Y:S01]  /*0bd0*/  IMAD.WIDE R92, R92, 0x8, R88 ;  /* 0x000000085c5c7825 */ /* 0x000fe200078e0258 */
[----:B------:R0:W3:Y:S04]  /*0be0*/  LDG.E.64 R46, desc[UR10][R90.64] ;  /* 0x0000000a5a2e7981 */ /* 0x0000e8000c1e1b00 */
[----:B------:R4:W3:Y:S01]  /*0bf0*/  LDG.E.64 R44, desc[UR10][R92.64] ;  /* 0x0000000a5c2c7981 */ /* 0x0008e2000c1e1b00 */
[C---:B0-----:R-:W-:Y:S01]  /*0c00*/  LEA R91, R3.reuse, -R3, 0x5 ;  /* 0x80000003035b7211 */ /* 0x041fe200078e28ff */
[----:B----4-:R-:W-:-:S04]  /*0c10*/  IMAD R93, R3, 0x1e, RZ ;  /* 0x0000001e035d7824 */ /* 0x010fc800078e02ff */
[----:B------:R-:W-:-:S04]  /*0c20*/  IMAD.WIDE R90, R91, 0x8, R88 ;  /* 0x000000085b5a7825 */ /* 0x000fc800078e0258 */
[--C-:B------:R-:W-:Y:S01]  /*0c30*/  IMAD.WIDE R92, R93, 0x8, R88.reuse ;  /* 0x000000085d5c7825 */ /* 0x100fe200078e0258 */
[----:B--2---:R0:W-:Y:S04]  /*0c40*/  STS.128 [R2+0x20], R40 ;  /* 0x0000202802007388 */ /* 0x0041e80000000c00 */
[----:B---3--:R2:W-:Y:S01]  /*0c50*/  STS.128 [R2+0x10], R44 ;  /* 0x0000102c02007388 */ /* 0x0085e20000000c00 */
[----:B0-----:R-:W-:-:S03]  /*0c60*/  IMAD.WIDE R42, R3, 0x8, R88 ;  /* 0x00000008032a7825 */ /* 0x001fc600078e0258 */
[----:B------:R-:W3:Y:S04]  /*0c70*/  LDG.E.64 R40, desc[UR10][R88.64] ;  /* 0x0000000a58287981 */ /* 0x000ee8000c1e1b00 */
[----:B------:R-:W3:Y:S04]  /*0c80*/  LDG.E.64 R42, desc[UR10][R42.64] ;  /* 0x0000000a2a2a7981 */ /* 0x000ee8000c1e1b00 */
[----:B--2---:R-:W2:Y:S04]  /*0c90*/  LDG.E.64 R44, desc[UR10][R92.64] ;  /* 0x0000000a5c2c7981 */ /* 0x004ea8000c1e1b00 */
[----:B------:R-:W2:Y:S01]  /*0ca0*/  LDG.E.64 R46, desc[UR10][R90.64] ;  /* 0x0000000a5a2e7981 */ /* 0x000ea2000c1e1b00 */
[----:B-1----:R-:W-:Y:S01]  /*0cb0*/  UISETP.GE.AND UP0, UPT, UR5, 0x1, UPT ;  /* 0x000000010500788c */ /* 0x002fe2000bf06270 */
[----:B------:R-:W-:Y:S01]  /*0cc0*/  UMOV UR7, UR4 ;  /* 0x0000000400077c82 */ /* 0x000fe20008000000 */
[----:B------:R-:W-:Y:S01]  /*0cd0*/  UIADD3 UR4, UPT, UPT, UR4, UR5, URZ ;  /* 0x0000000504047290 */ /* 0x000fe2000fffe0ff */
[----:B---3--:R0:W-:Y:S04]  /*0ce0*/  STS.128 [R2], R40 ;  /* 0x0000002802007388 */ /* 0x0081e80000000c00 */
[----:B--2---:R0:W-:Y:S01]  /*0cf0*/  STS.128 [R2+0xf0], R44 ;  /* 0x0000f02c02007388 */ /* 0x0041e20000000c00 */
[----:B------:R-:W-:Y:S06]  /*0d00*/  BAR.SYNC.DEFER_BLOCKING 0x0 ;  /* 0x0000000000007b1d */ /* 0x000fec0000010000 */
[----:B------:R-:W-:Y:S05]  /*0d10*/  BRA.U !UP0, `(.L_x_11) ;  /* 0x0000000d08107547 */ /* 0x000fea000b800000 */
[----:B------:R-:W1:Y:S01]  /*0d20*/  S2UR UR6, SR_CgaCtaId ;  /* 0x00000000000679c3 */ /* 0x000e620000008800 */
[----:B------:R-:W-:Y:S01]  /*0d30*/  UMOV UR5, 0x400 ;  /* 0x0000040000057882 */ /* 0x000fe20000000000 */
[----:B0----5:R-:W-:Y:S01]  /*0d40*/  MOV R42, R32 ;  /* 0x00000020002a7202 */ /* 0x021fe20000000f00 */
[----:B------:R-:W0:Y:S01]  /*0d50*/  LDCU UR9, c[0x0][0x390] ;  /* 0x00007200ff0977ac */ /* 0x000e220008000800 */
[----:B------:R-:W-:Y:S02]  /*0d60*/  MOV R43, R33 ;  /* 0x00000021002b7202 */ /* 0x000fe40000000f00 */
[----:B------:R-:W-:Y:S02]  /*0d70*/  MOV R44, R30 ;  /* 0x0000001e002c7202 */ /* 0x000fe40000000f00 */
[----:B------:R-:W-:Y:S02]  /*0d80*/  MOV R45, R31 ;  /* 0x0000001f002d7202 */ /* 0x000fe40000000f00 */
[----:B------:R-:W-:-:S02]  /*0d90*/  MOV R46, R28 ;  /* 0x0000001c002e7202 */ /* 0x000fc40000000f00 */
[----:B------:R-:W-:Y:S01]  /*0da0*/  MOV R47, R29 ;  /* 0x0000001d002f7202 */ /* 0x000fe20000000f00 */
[----:B-1----:R-:W-:-:S03]  /*0db0*/  ULEA UR8, UR6, UR5, 0x18 ;  /* 0x0000000506087291 */ /* 0x002fc6000f8ec0ff */
[----:B0-----:R-:W-:-:S09]  /*0dc0*/  UMOV UR5, UR7 ;  /* 0x0000000700057c82 */ /* 0x001fd20008000000 */
.L_x_12:
[----:B------:R-:W-:Y:S01]  /*0dd0*/  UIADD3 UR6, UPT, UPT, UR5, -UR7, URZ ;  /* 0x8000000705067290 */ /* 0x000fe2000fffe0ff */
[----:B------:R-:W0:Y:S01]  /*0de0*/  LDC R3, c[0x0][0x388] ;  /* 0x0000e200ff037b82 */ /* 0x000e220000000800 */
[----:B------:R-:W-:Y:S02]  /*0df0*/  UIADD3 UR5, UPT, UPT, UR5, UR9, URZ ;  /* 0x0000000905057290 */ /* 0x000fe4000fffe0ff */
[----:B------:R-:W-:-:S09]  /*0e00*/  ULEA UR6, UR6, UR8, 0x3 ;  /* 0x0000000806067291 */ /* 0x000fd2000f8e18ff */
[----:B------:R-:W1:Y:S04]  /*0e10*/  LDS.64 R40, [UR6] ;  /* 0x00000006ff287984 */ /* 0x000e680008000a00 */
[----:B------:R-:W-:Y:S01]  /*0e20*/  LDS.64 R88, [UR6+0xf8] ;  /* 0x0000f806ff587984 */ /* 0x000fe20008000a00 */
[----:B0-----:R-:W-:-:S13]  /*0e30*/  ISETP.LE.AND P0, PT, R3, UR5, PT ;  /* 0x0000000503007c0c */ /* 0x001fda000bf03270 */
[----:B------:R-:W0:Y:S01]  /*0e40*/  @!P0 LDC R3, c[0x0][0x3a0] ;  /* 0x0000e800ff038b82 */ /* 0x000e220000000800 */
[----:B-1---5:R-:W-:Y:S01]  /*0e50*/  DFMA R24, R40, R26, R24 ;  /* 0x0000001a2818722b */ /* 0x022fe20000000018 */
[----:B------:R-:W1:Y:S01]  /*0e60*/  LDS.64 R40, [UR6+0x8] ;  /* 0x00000806ff287984 */ /* 0x000e620008000a00 */
[----:B0-----:R-:W-:-:S05]  /*0e70*/  @!P0 IMAD.WIDE R92, R3, 0x8, R34 ;  /* 0x00000008035c8825 */ /* 0x001fca00078e0222 */
[----:B------:R-:W2:Y:S01]  /*0e80*/  @!P0 LDG.E.64 R28, desc[UR10][R92.64] ;  /* 0x0000000a5c1c8981 */ /* 0x000ea2000c1e1b00 */
[C---:B-1----:R-:W-:Y:S02]  /*0e90*/  DFMA R22, R40.reuse, R26, R22 ;  /* 0x0000001a2816722b */ /* 0x042fe40000000016 */
[----:B------:R-:W-:Y:S01]  /*0ea0*/  DFMA R24, R40, R46, R24 ;  /* 0x0000002e2818722b */ /* 0x000fe20000000018 */
[----:B------:R-:W0:Y:S02]  /*0eb0*/  LDS.64 R40, [UR6+0x10] ;  /* 0x00001006ff287984 */ /* 0x000e240008000a00 */
[----:B0-----:R-:W-:-:S03]  /*0ec0*/  DFMA R20, R40, R26, R20 ;  /* 0x0000001a2814722b */ /* 0x001fc60000000014 */
[C---:B------:R-:W-:Y:S02]  /*0ed0*/  DFMA R22, R40.reuse, R46, R22 ;  /* 0x0000002e2816722b */ /* 0x040fe40000000016 */
[----:B------:R-:W-:Y:S01]  /*0ee0*/  DFMA R24, R40, R44, R24 ;  /* 0x0000002c2818722b */ /* 0x000fe20000000018 */
[----:B------:R-:W0:Y:S02]  /*0ef0*/  LDS.64 R40, [UR6+0x18] ;  /* 0x00001806ff287984 */ /* 0x000e240008000a00 */
[C---:B0-----:R-:W-:Y:S02]  /*0f00*/  DFMA R18, R40.reuse, R26, R18 ;  /* 0x0000001a2812722b */ /* 0x041fe40000000012 */
[C---:B------:R-:W-:Y:S02]  /*0f10*/  DFMA R20, R40.reuse, R46, R20 ;  /* 0x0000002e2814722b */ /* 0x040fe40000000014 */
[C---:B------:R-:W-:Y:S02]  /*0f20*/  DFMA R22, R40.reuse, R44, R22 ;  /* 0x0000002c2816722b */ /* 0x040fe40000000016 */
[----:B------:R-:W-:Y:S01]  /*0f30*/  DFMA R24, R40, R42, R24 ;  /* 0x0000002a2818722b */ /* 0x000fe20000000018 */
[----:B------:R-:W0:Y:S02]  /*0f40*/  LDS.64 R40, [UR6+0x20] ;  /* 0x00002006ff287984 */ /* 0x000e240008000a00 */
[----:B0-----:R-:W-:-:S02]  /*0f50*/  DFMA R16, R40, R26, R16 ;  /* 0x0000001a2810722b */ /* 0x001fc40000000010 */
[C---:B------:R-:W-:Y:S02]  /*0f60*/  DFMA R18, R40.reuse, R46, R18 ;  /* 0x0000002e2812722b */ /* 0x040fe40000000012 */
[C---:B------:R-:W-:Y:S02]  /*0f70*/  DFMA R20, R40.reuse, R44, R20 ;  /* 0x0000002c2814722b */ /* 0x040fe40000000014 */
[----:B------:R-:W-:Y:S01]  /*0f80*/  DFMA R22, R40, R42, R22 ;  /* 0x0000002a2816722b */ /* 0x000fe20000000016 */
[----:B------:R-:W0:Y:S02]  /*0f90*/  LDS.64 R40, [UR6+0x28] ;  /* 0x00002806ff287984 */ /* 0x000e240008000a00 */
[C---:B0-----:R-:W-:Y:S02]  /*0fa0*/  DFMA R14, R40.reuse, R26, R14 ;  /* 0x0000001a280e722b */ /* 0x041fe4000000000e */
[C---:B------:R-:W-:Y:S02]  /*0fb0*/  DFMA R16, R40.reuse, R46, R16 ;  /* 0x0000002e2810722b */ /* 0x040fe40000000010 */
[----:B------:R-:W-:-:S02]  /*0fc0*/  DFMA R18, R40, R44, R18 ;  /* 0x0000002c2812722b */ /* 0x000fc40000000012 */
        /* <DEDUP_REMOVED lines=126> */
[----:B------:R-:W-:Y:S01]  /*17b0*/  @!P0 IMAD.WIDE R40, R3, 0x8, R92 ;  /* 0x0000000803288825 */ /* 0x000fe200078e025c */
[----:B------:R-:W-:-:S04]  /*17c0*/  DFMA R84, R88, R26, R86 ;  /* 0x0000001a5854722b */ /* 0x000fc80000000056 */
[----:B------:R0:W3:Y:S01]  /*17d0*/  @!P0 LDG.E.64 R30, desc[UR10][R40.64] ;  /* 0x0000000a281e8981 */ /* 0x0000e2000c1e1b00 */
[C---:B------:R-:W-:Y:S02]  /*17e0*/  DFMA R82, R88.reuse, R44, R82 ;  /* 0x0000002c5852722b */ /* 0x040fe40000000052 */
[----:B------:R-:W-:Y:S01]  /*17f0*/  DFMA R80, R88, R42, R80 ;  /* 0x0000002a5850722b */ /* 0x000fe20000000050 */
[----:B------:R-:W-:Y:S01]  /*1800*/  UISETP.GE.AND UP0, UPT, UR5, UR4, UPT ;  /* 0x000000040500728c */ /* 0x000fe2000bf06270 */
[----:B------:R1:W5:Y:S01]  /*1810*/  @!P0 LDG.E.64 R26, desc[UR10][R34.64] ;  /* 0x0000000a221a8981 */ /* 0x000362000c1e1b00 */
[----:B0-----:R-:W-:-:S05]  /*1820*/  @!P0 IMAD.WIDE R40, R3, 0x8, R40 ;  /* 0x0000000803288825 */ /* 0x001fca00078e0228 */
[----:B------:R-:W4:Y:S01]  /*1830*/  @!P0 LDG.E.64 R32, desc[UR10][R40.64] ;  /* 0x0000000a28208981 */ /* 0x000f22000c1e1b00 */
[----:B------:R-:W-:-:S03]  /*1840*/  DFMA R86, R88, R46, R90 ;  /* 0x0000002e5856722b */ /* 0x000fc6000000005a */
[----:B------:R-:W0:Y:S02]  /*1850*/  LDS.64 R88, [UR6+0x100] ;  /* 0x00010006ff587984 */ /* 0x000e240008000a00 */
[C---:B0-----:R-:W-:Y:S02]  /*1860*/  DFMA R90, R88.reuse, R46, R84 ;  /* 0x0000002e585a722b */ /* 0x041fe40000000054 */
[----:B------:R-:W0:Y:S01]  /*1870*/  LDS.64 R84, [UR6+0x108] ;  /* 0x00010806ff547984 */ /* 0x000e220008000a00 */
[----:B------:R-:W-:-:S05]  /*1880*/  DFMA R46, R88, R44, R86 ;  /* 0x0000002c582e722b */ /* 0x000fca0000000056 */
[----:B0-----:R-:W-:Y:S01]  /*1890*/  DFMA R86, R84, R44, R90 ;  /* 0x0000002c5456722b */ /* 0x001fe2000000005a */
[----:B------:R-:W0:Y:S01]  /*18a0*/  LDS.64 R44, [UR6+0x110] ;  /* 0x00011006ff2c7984 */ /* 0x000e220008000a00 */
[-C--:B------:R-:W-:Y:S01]  /*18b0*/  DFMA R82, R88, R42.reuse, R82 ;  /* 0x0000002a5852722b */ /* 0x080fe20000000052 */
[----:B-1----:R-:W-:Y:S01]  /*18c0*/  @!P0 IMAD.WIDE R34, R3, 0x8, R40 ;  /* 0x0000000803228825 */ /* 0x002fe200078e0228 */
[-C--:B------:R-:W-:Y:S01]  /*18d0*/  DFMA R84, R84, R42.reuse, R46 ;  /* 0x0000002a5454722b */ /* 0x080fe2000000002e */
[----:B--2---:R-:W-:Y:S02]  /*18e0*/  MOV R46, R28 ;  /* 0x0000001c002e7202 */ /* 0x004fe40000000f00 */
[----:B------:R-:W-:Y:S01]  /*18f0*/  MOV R47, R29 ;  /* 0x0000001d002f7202 */ /* 0x000fe20000000f00 */
[----:B0-----:R-:W-:Y:S01]  /*1900*/  DFMA R86, R44, R42, R86 ;  /* 0x0000002a2c56722b */ /* 0x001fe20000000056 */
[----:B---3--:R-:W-:Y:S02]  /*1910*/  MOV R44, R30 ;  /* 0x0000001e002c7202 */ /* 0x008fe40000000f00 */
[----:B------:R-:W-:-:S02]  /*1920*/  MOV R45, R31 ;  /* 0x0000001f002d7202 */ /* 0x000fc40000000f00 */
[----:B----4-:R-:W-:Y:S02]  /*1930*/  MOV R42, R32 ;  /* 0x00000020002a7202 */ /* 0x010fe40000000f00 */
[----:B------:R-:W-:Y:S01]  /*1940*/  MOV R43, R33 ;  /* 0x00000021002b7202 */ /* 0x000fe20000000f00 */
[----:B------:R-:W-:Y:S06]  /*1950*/  BRA.U !UP0, `(.L_x_12) ;  /* 0xfffffff5081c7547 */ /* 0x000fec000b83ffff */
.L_x_11:
[----:B------:R-:W1:Y:S01]  /*1960*/  LDCU UR5, c[0x0][0x388] ;  /* 0x00007100ff0577ac */ /* 0x000e620008000800 */
[----:B------:R-:W2:Y:S01]  /*1970*/  LDC R3, c[0x0][0x38c] ;  /* 0x0000e300ff037b82 */ /* 0x000ea20000000800 */
[----:B-1----:R-:W-:Y:S01]  /*1980*/  UISETP.GE.AND UP0, UPT, UR4, UR5, UPT ;  /* 0x000000050400728c */ /* 0x002fe2000bf06270 */
[----:B--2---:R-:W-:-:S08]  /*1990*/  IMAD.WIDE R36, R3, 0x8, R36 ;  /* 0x0000000803247825 */ /* 0x004fd000078e0224 */
[----:B------:R-:W-:Y:S05]  /*19a0*/  BRA.U !UP0, `(.L_x_13) ;  /* 0xffffffed08047547 */ /* 0x000fea000b83ffff */
.L_x_10:
[----:B------:R-:W1:Y:S01]  /*19b0*/  S2R R0, SR_TID.X ;  /* 0x0000000000007919 */ /* 0x000e620000002100 */
[----:B------:R-:W1:Y:S08]  /*19c0*/  S2UR UR4, SR_CTAID.X ;  /* 0x00000000000479c3 */ /* 0x000e700000002500 */
[----:B------:R-:W1:Y:S08]  /*19d0*/  LDC R3, c[0x0][0x360] ;  /* 0x0000d800ff037b82 */ /* 0x000e700000000800 */
[----:B0-----:R-:W0:Y:S08]  /*19e0*/  LDC.64 R40, c[0x0][0x3b8] ;  /* 0x0000ee00ff287b82 */ /* 0x001e300000000a00 */
[----:B------:R-:W2:Y:S01]  /*19f0*/  LDC R37, c[0x0][0x3c0] ;  /* 0x0000f000ff257b82 */ /* 0x000ea20000000800 */
[----:B-1----:R-:W-:-:S04]  /*1a00*/  IMAD R3, R3, UR4, R0 ;  /* 0x0000000403037c24 */ /* 0x002fc8000f8e0200 */
[----:B0-----:R-:W-:-:S05]  /*1a10*/  IMAD.WIDE R40, R3, 0x8, R40 ;  /* 0x0000000803287825 */ /* 0x001fca00078e0228 */
[----:B------:R0:W-:Y:S01]  /*1a20*/  STG.E.64 desc[UR10][R40.64], R24 ;  /* 0x0000001828007986 */ /* 0x0001e2000c101b0a */
[----:B--2---:R-:W-:-:S05]  /*1a30*/  IMAD.WIDE R44, R37, 0x8, R40 ;  /* 0x00000008252c7825 */ /* 0x004fca00078e0228 */
[----:B------:R1:W-:Y:S01]  /*1a40*/  STG.E.64 desc[UR10][R44.64], R22 ;  /* 0x000000162c007986 */ /* 0x0003e2000c101b0a */
[----:B------:R-:W-:-:S05]  /*1a50*/  IMAD.WIDE R88, R37, 0x8, R44 ;  /* 0x0000000825587825 */ /* 0x000fca00078e022c */
[----:B------:R2:W-:Y:S01]  /*1a60*/  STG.E.64 desc[UR10][R88.64], R20 ;  /* 0x0000001458007986 */ /* 0x0005e2000c101b0a */
[----:B------:R-:W-:-:S05]  /*1a70*/  IMAD.WIDE R92, R37, 0x8, R88 ;  /* 0x00000008255c7825 */ /* 0x000fca00078e0258 */
[----:B------:R3:W-:Y:S01]  /*1a80*/  STG.E.64 desc[UR10][R92.64], R18 ;  /* 0x000000125c007986 */ /* 0x0007e2000c101b0a */
[----:B------:R-:W-:-:S05]  /*1a90*/  IMAD.WIDE R2, R37, 0x8, R92 ;  /* 0x0000000825027825 */ /* 0x000fca00078e025c */
[----:B------:R4:W-:Y:S01]  /*1aa0*/  STG.E.64 desc[UR10][R2.64], R16 ;  /* 0x0000001002007986 */ /* 0x0009e2000c101b0a */
[----:B------:R-:W-:-:S05]  /*1ab0*/  IMAD.WIDE R34, R37, 0x8, R2 ;  /* 0x0000000825227825 */ /* 0x000fca00078e0202 */
[----:B------:R4:W-:Y:S01]  /*1ac0*/  STG.E.64 desc[UR10][R34.64], R14 ;  /* 0x0000000e22007986 */ /* 0x0009e2000c101b0a */
[----:B-----5:R-:W-:-:S05]  /*1ad0*/  IMAD.WIDE R32, R37, 0x8, R34 ;  /* 0x0000000825207825 */ /* 0x020fca00078e0222 */
[----:B------:R4:W-:Y:S01]  /*1ae0*/  STG.E.64 desc[UR10][R32.64], R12 ;  /* 0x0000000c20007986 */ /* 0x0009e2000c101b0a */
[----:B------:R-:W-:-:S05]  /*1af0*/  IMAD.WIDE R30, R37, 0x8, R32 ;  /* 0x00000008251e7825 */ /* 0x000fca00078e0220 */
[----:B------:R4:W-:Y:S01]  /*1b00*/  STG.E.64 desc[UR10][R30.64], R10 ;  /* 0x0000000a1e007986 */ /* 0x0009e2000c101b0a */
[----:B------:R-:W-:-:S05]  /*1b10*/  IMAD.WIDE R28, R37, 0x8, R30 ;  /* 0x00000008251c7825 */ /* 0x000fca00078e021e */
[----:B------:R4:W-:Y:S01]  /*1b20*/  STG.E.64 desc[UR10][R28.64], R8 ;  /* 0x000000081c007986 */ /* 0x0009e2000c101b0a */
[----:B------:R-:W-:-:S05]  /*1b30*/  IMAD.WIDE R26, R37, 0x8, R28 ;  /* 0x00000008251a7825 */ /* 0x000fca00078e021c */
[----:B------:R-:W-:Y:S01]  /*1b40*/  STG.E.64 desc[UR10][R26.64], R6 ;  /* 0x000000061a007986 */ /* 0x000fe2000c101b0a */
[----:B0-----:R-:W-:-:S05]  /*1b50*/  IMAD.WIDE R40, R37, 0x8, R26 ;  /* 0x0000000825287825 */ /* 0x001fca00078e021a */
[----:B------:R0:W-:Y:S01]  /*1b60*/  STG.E.64 desc[UR10][R40.64], R4 ;  /* 0x0000000428007986 */ /* 0x0001e2000c101b0a */
[----:B------:R-:W-:-:S05]  /*1b70*/  IMAD.WIDE R42, R37, 0x8, R40 ;  /* 0x00000008252a7825 */ /* 0x000fca00078e0228 */
[----:B------:R-:W-:Y:S01]  /*1b80*/  STG.E.64 desc[UR10][R42.64], R38 ;  /* 0x000000262a007986 */ /* 0x000fe2000c101b0a */
[----:B-1----:R-:W-:-:S05]  /*1b90*/  IMAD.WIDE R44, R37, 0x8, R42 ;  /* 0x00000008252c7825 */ /* 0x002fca00078e022a */
[----:B------:R-:W-:Y:S01]  /*1ba0*/  STG.E.64 desc[UR10][R44.64], R48 ;  /* 0x000000302c007986 */ /* 0x000fe2000c101b0a */
[----:B------:R-:W-:-:S05]  /*1bb0*/  IMAD.WIDE R46, R37, 0x8, R44 ;  /* 0x00000008252e7825 */ /* 0x000fca00078e022c */
[----:B------:R-:W-:Y:S01]  /*1bc0*/  STG.E.64 desc[UR10][R46.64], R50 ;  /* 0x000000322e007986 */ /* 0x000fe2000c101b0a */
[----:B------:R-:W-:-:S05]  /*1bd0*/  IMAD.WIDE R90, R37, 0x8, R46 ;  /* 0x00000008255a7825 */ /* 0x000fca00078e022e */
[----:B------:R-:W-:Y:S01]  /*1be0*/  STG.E.64 desc[UR10][R90.64], R52 ;  /* 0x000000345a007986 */ /* 0x000fe2000c101b0a */
[----:B--2---:R-:W-:-:S05]  /*1bf0*/  IMAD.WIDE R88, R37, 0x8, R90 ;  /* 0x0000000825587825 */ /* 0x004fca00078e025a */
[----:B------:R-:W-:Y:S01]  /*1c00*/  STG.E.64 desc[UR10][R88.64], R54 ;  /* 0x0000003658007986 */ /* 0x000fe2000c101b0a */
[----:B---3--:R-:W-:-:S05]  /*1c10*/  IMAD.WIDE R92, R37, 0x8, R88 ;  /* 0x00000008255c7825 */ /* 0x008fca00078e0258 */
[----:B------:R-:W-:Y:S01]  /*1c20*/  STG.E.64 desc[UR10][R92.64], R56 ;  /* 0x000000385c007986 */ /* 0x000fe2000c101b0a */
[----:B------:R-:W-:-:S05]  /*1c30*/  IMAD.WIDE R24, R37, 0x8, R92 ;  /* 0x0000000825187825 */ /* 0x000fca00078e025c */
[----:B------:R-:W-:Y:S01]  /*1c40*/  STG.E.64 desc[UR10][R24.64], R58 ;  /* 0x0000003a18007986 */ /* 0x000fe2000c101b0a */
[----:B----4-:R-:W-:-:S05]  /*1c50*/  IMAD.WIDE R2, R37, 0x8, R24 ;  /* 0x0000000825027825 */ /* 0x010fca00078e0218 */
[----:B------:R-:W-:Y:S01]  /*1c60*/  STG.E.64 desc[UR10][R2.64], R60 ;  /* 0x0000003c02007986 */ /* 0x000fe2000c101b0a */
[----:B------:R-:W-:-:S05]  /*1c70*/  IMAD.WIDE R22, R37, 0x8, R2 ;  /* 0x0000000825167825 */ /* 0x000fca00078e0202 */
        /* <DEDUP_REMOVED lines=21> */
[----:B0-----:R-:W-:-:S05]  /*1dd0*/  IMAD.WIDE R4, R37, 0x8, R28 ;  /* 0x0000000825047825 */ /* 0x001fca00078e021c */
[----:B------:R-:W-:Y:S01]  /*1de0*/  STG.E.64 desc[UR10][R4.64], R84 ;  /* 0x0000005404007986 */ /* 0x000fe2000c101b0a */
[----:B------:R-:W-:-:S05]  /*1df0*/  IMAD.WIDE R6, R37, 0x8, R4 ;  /* 0x0000000825067825 */ /* 0x000fca00078e0204 */
[----:B------:R-:W-:Y:S01]  /*1e00*/  STG.E.64 desc[UR10][R6.64], R86 ;  /* 0x0000005606007986 */ /* 0x000fe2000c101b0a */
[----:B------:R-:W-:Y:S05]  /*1e10*/  EXIT ;  /* 0x000000000000794d */ /* 0x000fea0003800000 */
.L_x_14:
        /* <DEDUP_REMOVED lines=14> */
.L_x_69:


//--------------------- .text._Z30dgemm_kernel_prefetch_s2r_4_16iiiiiPdiS_iS_i --------------------------
	.section	.text._Z30dgemm_kernel_prefetch_s2r_4_16iiiiiPdiS_iS_i,"ax",@progbits
	.align	128
        .global         _Z30dgemm_kernel_prefetch_s2r_4_16iiiiiPdiS_iS_i
        .type           _Z30dgemm_kernel_prefetch_s2r_4_16iiiiiPdiS_iS_i,@function
        .size           _Z30dgemm_kernel_prefetch_s2r_4_16iiiiiPdiS_iS_i,(.L_x_70 - _Z30dgemm_kernel_prefetch_s2r_4_16iiiiiPdiS_iS_i)
        .other          _Z30dgemm_kernel_prefetch_s2r_4_16iiiiiPdiS_iS_i,@"STO_CUDA_ENTRY STV_DEFAULT"
_Z30dgemm_kernel_prefetch_s2r_4_16iiiiiPdiS_iS_i:
.text._Z30dgemm_kernel_prefetch_s2r_4_16iiiiiPdiS_iS_i:
[----:B------:R-:W-:Y:S01]  /*0000*/  LDC R1, c[0x0][0x37c] ;  /* 0x0000df00ff017b82 */ /* 0x000fe20000000800 */
[----:B------:R-:W0:Y:S01]  /*0010*/  S2R R0, SR_TID.X ;  /* 0x0000000000007919 */ /* 0x000e220000002100 */
[----:B------:R-:W1:Y:S06]  /*0020*/  LDCU UR6, c[0x0][0x390] ;  /* 0x00007200ff0677ac */ /* 0x000e6c0008000800 */
[----:B------:R-:W0:Y:S01]  /*0030*/  S2UR UR4, SR_CTAID.X ;  /* 0x00000000000479c3 */ /* 0x000e220000002500 */
[----:B------:R-:W-:Y:S02]  /*0040*/  CS2R R8, SRZ ;  /* 0x0000000000087805 */ /* 0x000fe4000001ff00 */
[----:B------:R-:W-:Y:S01]  /*0050*/  CS2R R10, SRZ ;  /* 0x00000000000a7805 */ /* 0x000fe2000001ff00 */
[----:B------:R-:W2:Y:S01]  /*0060*/  LDCU UR5, c[0x0][0x388] ;  /* 0x00007100ff0577ac */ /* 0x000ea20008000800 */
[----:B------:R-:W3:Y:S03]  /*0070*/  LDCU.64 UR10, c[0x0][0x358] ;  /* 0x00006b00ff0a77ac */ /* 0x000ee60008000a00 */
[----:B------:R-:W0:Y:S08]  /*0080*/  LDC R3, c[0x0][0x360] ;  /* 0x0000d800ff037b82 */ /* 0x000e300000000800 */
[----:B------:R-:W4:Y:S01]  /*0090*/  LDC.64 R14, c[0x0][0x398] ;  /* 0x0000e600ff0e7b82 */ /* 0x000f220000000a00 */
[----:B-1----:R-:W-:-:S02]  /*00a0*/  UISETP.GE.AND UP1, UPT, UR6, 0x1, UPT ;  /* 0x000000010600788c */ /* 0x002fc4000bf26270 */
[----:B--2---:R-:W-:Y:S01]  /*00b0*/  UISETP.GE.AND UP0, UPT, UR5, 0x1, UPT ;  /* 0x000000010500788c */ /* 0x004fe2000bf06270 */
[----:B0-----:R-:W-:-:S04]  /*00c0*/  IMAD R2, R3, UR4, R0 ;  /* 0x0000000403027c24 */ /* 0x001fc8000f8e0200 */
[----:B----4-:R-:W-:Y:S02]  /*00d0*/  IMAD.WIDE R14, R2, 0x8, R14 ;  /* 0x00000008020e7825 */ /* 0x010fe400078e020e */
[----:B---3--:R-:W-:Y:S05]  /*00e0*/  BRA.U !UP1, `(.L_x_15) ;  /* 0x00000001093c7547 */ /* 0x008fea000b800000 */
[----:B------:R-:W0:Y:S01]  /*00f0*/  S2UR UR5, SR_CgaCtaId ;  /* 0x00000000000579c3 */ /* 0x000e220000008800 */
[----:B------:R-:W-:-:S07]  /*0100*/  UMOV UR4, 0x400 ;  /* 0x0000040000047882 */ /* 0x000fce0000000000 */
[----:B------:R-:W1:Y:S08]  /*0110*/  LDC R7, c[0x0][0x38c] ;  /* 0x0000e300ff077b82 */ /* 0x000e700000000800 */
[----:B------:R-:W2:Y:S01]  /*0120*/  LDC R6, c[0x0][0x3a0] ;  /* 0x0000e800ff067b82 */ /* 0x000ea20000000800 */
[----:B0-----:R-:W-:-:S03]  /*0130*/  ULEA UR5, UR5, UR4, 0x18 ;  /* 0x0000000405057291 */ /* 0x001fc6000f8ec0ff */
[----:B------:R-:W-:-:S09]  /*0140*/  UMOV UR4, URZ ;  /* 0x000000ff00047c82 */ /* 0x000fd20008000000 */
.L_x_16:
[----:B0-2---:R-:W-:-:S04]  /*0150*/  IMAD R5, R6, UR4, RZ ;  /* 0x0000000406057c24 */ /* 0x005fc8000f8e02ff */
[----:B------:R-:W-:-:S06]  /*0160*/  IMAD.WIDE R4, R5, 0x8, R14 ;  /* 0x0000000805047825 */ /* 0x000fcc00078e020e */
[----:B------:R-:W2:Y:S01]  /*0170*/  LDG.E.64 R4, desc[UR10][R4.64] ;  /* 0x0000000a04047981 */ /* 0x000ea2000c1e1b00 */
[----:B-1----:R-:W-:Y:S01]  /*0180*/  IMAD R3, R7, UR4, R0 ;  /* 0x0000000407037c24 */ /* 0x002fe2000f8e0200 */
[----:B------:R-:W-:-:S04]  /*0190*/  UIADD3 UR4, UPT, UPT, UR4, 0x1, URZ ;  /* 0x0000000104047890 */ /* 0x000fc8000fffe0ff */
[----:B------:R-:W-:Y:S01]  /*01a0*/  LEA R3, R3, UR5, 0x3 ;  /* 0x0000000503037c11 */ /* 0x000fe2000f8e18ff */
[----:B------:R-:W-:-:S04]  /*01b0*/  UISETP.NE.AND UP1, UPT, UR4, UR6, UPT ;  /* 0x000000060400728c */ /* 0x000fc8000bf25270 */
[----:B--2---:R0:W-:Y:S05]  /*01c0*/  STS.64 [R3], R4 ;  /* 0x0000000403007388 */ /* 0x0041ea0000000a00 */
[----:B------:R-:W-:Y:S05]  /*01d0*/  BRA.U UP1, `(.L_x_16) ;  /* 0xfffffffd01dc7547 */ /* 0x000fea000b83ffff */
.L_x_15:
[----:B------:R-:W-:Y:S02]  /*01e0*/  CS2R R28, SRZ ;  /* 0x00000000001c7805 */ /* 0x000fe4000001ff00 */
[----:B------:R-:W-:Y:S01]  /*01f0*/  CS2R R26, SRZ ;  /* 0x00000000001a7805 */ /* 0x000fe2000001ff00 */
[----:B------:R-:W-:Y:S06]  /*0200*/  BRA.U !UP0, `(.L_x_17) ;  /* 0x0000000508d47547 */ /* 0x000fec000b800000 */
[----:B0-----:R-:W0:Y:S01]  /*0210*/  S2R R4, SR_CgaCtaId ;  /* 0x0000000000047919 */ /* 0x001e220000008800 */
[----:B------:R-:W1:Y:S01]  /*0220*/  LDC R34, c[0x0][0x38c] ;  /* 0x0000e300ff227b82 */ /* 0x000e620000000800 */
[----:B------:R-:W-:Y:S01]  /*0230*/  MOV R3, 0x400 ;  /* 0x0000040000037802 */ /* 0x000fe20000000f00 */
[----:B------:R-:W2:Y:S01]  /*0240*/  LDCU.64 UR4, c[0x0][0x3a8] ;  /* 0x00007500ff0477ac */ /* 0x000ea20008000a00 */
[----:B------:R-:W-:Y:S02]  /*0250*/  CS2R R26, SRZ ;  /* 0x00000000001a7805 */ /* 0x000fe4000001ff00 */
[----:B------:R-:W-:Y:S02]  /*0260*/  CS2R R28, SRZ ;  /* 0x00000000001c7805 */ /* 0x000fe4000001ff00 */
[----:B------:R-:W-:Y:S02]  /*0270*/  CS2R R10, SRZ ;  /* 0x00000000000a7805 */ /* 0x000fe4000001ff00 */
[----:B------:R-:W-:Y:S01]  /*0280*/  CS2R R8, SRZ ;  /* 0x0000000000087805 */ /* 0x000fe2000001ff00 */
[----:B------:R-:W3:Y:S01]  /*0290*/  LDC R32, c[0x0][0x3a0] ;  /* 0x0000e800ff207b82 */ /* 0x000ee20000000800 */
[----:B--2---:R-:W-:-:S02]  /*02a0*/  MOV R13, UR5 ;  /* 0x00000005000d7c02 */ /* 0x004fc40008000f00 */
[----:B------:R-:W-:Y:S01]  /*02b0*/  MOV R12, UR4 ;  /* 0x00000004000c7c02 */ /* 0x000fe20008000f00 */
[----:B------:R-:W-:Y:S01]  /*02c0*/  UMOV UR4, URZ ;  /* 0x000000ff00047c82 */ /* 0x000fe20008000000 */
[----:B-1----:R-:W-:Y:S01]  /*02d0*/  IMAD R6, R34, UR6, RZ ;  /* 0x0000000622067c24 */ /* 0x002fe2000f8e02ff */
[----:B0-----:R-:W-:Y:S01]  /*02e0*/  LEA R3, R4, R3, 0x18 ;  /* 0x0000000304037211 */ /* 0x001fe200078ec0ff */
[----:B---3--:R-:W-:-:S03]  /*02f0*/  IMAD R32, R32, UR6, RZ ;  /* 0x0000000620207c24 */ /* 0x008fc6000f8e02ff */
[-C--:B------:R-:W-:Y:S01]  /*0300*/  LEA R5, R0, R3.reuse, 0x3 ;  /* 0x0000000300057211 */ /* 0x080fe200078e18ff */
[----:B------:R-:W-:Y:S01]  /*0310*/  IMAD.WIDE R14, R32, 0x8, R14 ;  /* 0x00000008200e7825 */ /* 0x000fe200078e020e */
[----:B------:R-:W-:Y:S02]  /*0320*/  LEA R6, R6, R3, 0x3 ;  /* 0x0000000306067211 */ /* 0x000fe400078e18ff */
[----:B------:R-:W-:-:S04]  /*0330*/  LEA R7, R34, R5, 0x3 ;  /* 0x0000000522077211 */ /* 0x000fc800078e18ff */
[----:B------:R-:W-:-:S04]  /*0340*/  LEA R33, R34, R7, 0x3 ;  /* 0x0000000722217211 */ /* 0x000fc800078e18ff */
[----:B------:R-:W-:-:S07]  /*0350*/  LEA R34, R34, R33, 0x3 ;  /* 0x0000002122227211 */ /* 0x000fce00078e18ff */
.L_x_25:
[----:B------:R-:W0:Y:S01]  /*0360*/  LDC R4, c[0x0][0x3b0] ;  /* 0x0000ec00ff047b82 */ /* 0x000e220000000800 */
[----:B------:R-:W-:-:S07]  /*0370*/  IMAD.WIDE.U32 R36, R0, 0x8, R12 ;  /* 0x0000000800247825 */ /* 0x000fce00078e000c */
[----:B------:R-:W-:Y:S01]  /*0380*/  BAR.SYNC.DEFER_BLOCKING 0x0 ;  /* 0x0000000000007b1d */ /* 0x000fe20000010000 */
[----:B------:R-:W-:-:S05]  /*0390*/  LEA R3, R0, R6, 0x5 ;  /* 0x0000000600037211 */ /* 0x000fca00078e28ff */
[----:B-1----:R-:W1:Y:S01]  /*03a0*/  LDCU UR6, c[0x0][0x38c] ;  /* 0x00007180ff0677ac */ /* 0x002e620008000800 */
[----:B--2---:R-:W2:Y:S01]  /*03b0*/  LDCU UR7, c[0x0][0x388] ;  /* 0x00007100ff0777ac */ /* 0x004ea20008000800 */
[----:B0-----:R-:W-:Y:S01]  /*03c0*/  SHF.L.U32 R25, R4, 0x1, RZ ;  /* 0x0000000104197819 */ /* 0x001fe200000006ff */
[----:B------:R-:W3:Y:S04]  /*03d0*/  LDG.E.64 R30, desc[UR10][R36.64] ;  /* 0x0000000a241e7981 */ /* 0x000ee8000c1e1b00 */
[----:B------:R-:W-:-:S06]  /*03e0*/  IMAD.WIDE R24, R25, 0x8, R36 ;  /* 0x0000000819187825 */ /* 0x000fcc00078e0224 */
[----:B------:R-:W4:Y:S01]  /*03f0*/  LDG.E.64 R24, desc[UR10][R24.64] ;  /* 0x0000000a18187981 */ /* 0x000f22000c1e1b00 */
[----:B------:R-:W-:-:S03]  /*0400*/  IMAD R35, R4, 0x3, RZ ;  /* 0x0000000304237824 */ /* 0x000fc600078e02ff */
[----:B---3--:R0:W-:Y:S04]  /*0410*/  STS.64 [R3], R30 ;  /* 0x0000001e03007388 */ /* 0x0081e80000000a00 */
[----:B----4-:R3:W-:Y:S01]  /*0420*/  STS.64 [R3+0x10], R24 ;  /* 0x0000101803007388 */ /* 0x0107e20000000a00 */
[----:B0-----:R-:W-:-:S06]  /*0430*/  IMAD.WIDE R30, R35, 0x8, R36 ;  /* 0x00000008231e7825 */ /* 0x001fcc00078e0224 */
[----:B------:R-:W4:Y:S01]  /*0440*/  LDG.E.64 R30, desc[UR10][R30.64] ;  /* 0x0000000a1e1e7981 */ /* 0x000f22000c1e1b00 */
[----:B---3--:R-:W-:-:S06]  /*0450*/  IMAD.WIDE R24, R4, 0x8, R36 ;  /* 0x0000000804187825 */ /* 0x008fcc00078e0224 */
[----:B------:R-:W3:Y:S01]  /*0460*/  LDG.E.64 R24, desc[UR10][R24.64] ;  /* 0x0000000a18187981 */ /* 0x000ee2000c1e1b00 */
[----:B-1----:R-:W-:Y:S01]  /*0470*/  UISETP.GE.AND UP1, UPT, UR6, 0x1, UPT ;  /* 0x000000010600788c */ /* 0x002fe2000bf26270 */
[----:B------:R-:W-:Y:S01]  /*0480*/  UMOV UR5, UR4 ;  /* 0x0000000400057c82 */ /* 0x000fe20008000000 */
[----:B------:R-:W-:-:S04]  /*0490*/  UIADD3 UR4, UPT, UPT, UR4, UR6, URZ ;  /* 0x0000000604047290 */ /* 0x000fc8000fffe0ff */
[----:B--2---:R-:W-:Y:S01]  /*04a0*/  UISETP.GE.AND UP0, UPT, UR4, UR7, UPT ;  /* 0x000000070400728c */ /* 0x004fe2000bf06270 */
[----:B----4-:R0:W-:Y:S04]  /*04b0*/  STS.64 [R3+0x18], R30 ;  /* 0x0000181e03007388 */ /* 0x0101e80000000a00 */
[----:B---3--:R0:W-:Y:S01]  /*04c0*/  STS.64 [R3+0x8], R24 ;  /* 0x0000081803007388 */ /* 0x0081e20000000a00 */
[----:B------:R-:W-:Y:S06]  /*04d0*/  BAR.SYNC.DEFER_BLOCKING 0x0 ;  /* 0x0000000000007b1d */ /* 0x000fec0000010000 */
[----:B------:R-:W-:Y:S05]  /*04e0*/  BRA.U !UP1, `(.L_x_18) ;  /* 0x0000000509107547 */ /* 0x000fea000b800000 */
[----:B------:R-:W1:Y:S02]  /*04f0*/  LDCU UR6, c[0x0][0x390] ;  /* 0x00007200ff0677ac */ /* 0x000e640008000800 */
[----:B-1----:R-:W-:-:S09]  /*0500*/  UISETP.GT.AND UP1, UPT, UR6, URZ, UPT ;  /* 0x000000ff0600728c */ /* 0x002fd2000bf24270 */
[----:B------:R-:W-:Y:S05]  /*0510*/  BRA.U UP1, `(.L_x_19) ;  /* 0x00000001015c7547 */ /* 0x000fea000b800000 */
[----:B------:R-:W1:Y:S01]  /*0520*/  LDCU UR7, c[0x0][0x390] ;  /* 0x00007200ff0777ac */ /* 0x000e620008000800 */
[----:B------:R-:W-:-:S12]  /*0530*/  UIADD3 UR6, UPT, UPT, UR5, UR6, URZ ;  /* 0x0000000605067290 */ /* 0x000fd8000fffe0ff */
.L_x_21:
[----:B0-----:R-:W0:Y:S02]  /*0540*/  LDC R3, c[0x0][0x388] ;  /* 0x0000e200ff037b82 */ /* 0x001e240000000800 */
[----:B0-----:R-:W-:-:S13]  /*0550*/  ISETP.LE.AND P0, PT, R3, UR6, PT ;  /* 0x0000000603007c0c */ /* 0x001fda000bf03270 */
[----:B--2---:R-:W-:Y:S05]  /*0560*/  @P0 BRA `(.L_x_20) ;  /* 0x0000000000200947 */ /* 0x004fea0003800000 */
[----:B------:R-:W0:Y:S01]  /*0570*/  LDC R23, c[0x0][0x3a0] ;  /* 0x0000e800ff177b82 */ /* 0x000e220000000800 */
[----:B------:R2:W5:Y:S01]  /*0580*/  LDG.E.64 R16, desc[UR10][R14.64] ;  /* 0x0000000a0e107981 */ /* 0x000562000c1e1b00 */
[----:B0-----:R-:W-:-:S04]  /*0590*/  IMAD.WIDE R18, R23, 0x8, R14 ;  /* 0x0000000817127825 */ /* 0x001fc800078e020e */
[C-C-:B------:R-:W-:Y:S02]  /*05a0*/  IMAD.WIDE R20, R23.reuse, 0x10, R14.reuse ;  /* 0x0000001017147825 */ /* 0x140fe400078e020e */
[----:B------:R-:W5:Y:S02]  /*05b0*/  LDG.E.64 R18, desc[UR10][R18.64] ;  /* 0x0000000a12127981 */ /* 0x000f64000c1e1b00 */
[----:B------:R-:W-:Y:S02]  /*05c0*/  IMAD.WIDE R22, R23, 0x18, R14 ;  /* 0x0000001817167825 */ /* 0x000fe400078e020e */
[----:B------:R-:W5:Y:S04]  /*05d0*/  LDG.E.64 R20, desc[UR10][R20.64] ;  /* 0x0000000a14147981 */ /* 0x000f68000c1e1b00 */
[----:B--2---:R-:W5:Y:S02]  /*05e0*/  LDG.E.64 R22, desc[UR10][R22.64] ;  /* 0x0000000a16167981 */ /* 0x004f64000c1e1b00 */
.L_x_20:
[----:B-----5:R2:W-:Y:S01]  /*05f0*/  @!P0 STS.64 [R5], R16 ;  /* 0x0000001005008388 */ /* 0x0205e20000000a00 */
[----:B-1----:R-:W-:Y:S01]  /*0600*/  UIADD3 UR5, UPT, UPT, UR5, UR7, URZ ;  /* 0x0000000705057290 */ /* 0x002fe2000fffe0ff */
[----:B------:R-:W-:Y:S01]  /*0610*/  IMAD.WIDE R14, R32, 0x8, R14 ;  /* 0x00000008200e7825 */ /* 0x000fe200078e020e */
[----:B------:R-:W-:Y:S01]  /*0620*/  UIADD3 UR6, UPT, UPT, UR6, UR7, URZ ;  /* 0x0000000706067290 */ /* 0x000fe2000fffe0ff */
[----:B------:R2:W-:Y:S01]  /*0630*/  @!P0 STS.64 [R7], R18 ;  /* 0x0000001207008388 */ /* 0x0005e20000000a00 */
[----:B------:R-:W-:-:S03]  /*0640*/  UISETP.GE.AND UP1, UPT, UR5, UR4, UPT ;  /* 0x000000040500728c */ /* 0x000fc6000bf26270 */
[----:B------:R2:W-:Y:S04]  /*0650*/  @!P0 STS.64 [R33], R20 ;  /* 0x0000001421008388 */ /* 0x0005e80000000a00 */
[----:B------:R2:W-:Y:S02]  /*0660*/  @!P0 STS.64 [R34], R22 ;  /* 0x0000001622008388 */ /* 0x0005e40000000a00 */
[----:B------:R-:W-:Y:S05]  /*0670*/  BRA.U !UP1, `(.L_x_21) ;  /* 0xfffffffd09b07547 */ /* 0x000fea000b83ffff */
[----:B------:R-:W-:Y:S05]  /*0680*/  BRA `(.L_x_18) ;  /* 0x0000000000a87947 */ /* 0x000fea0003800000 */
.L_x_19:
[----:B------:R-:W-:-:S05]  /*0690*/  UMOV UR6, UR5 ;  /* 0x0000000500067c82 */ /* 0x000fca0008000000 */
.L_x_24:
[----:B-1----:R-:W1:Y:S01]  /*06a0*/  LDCU UR9, c[0x0][0x390] ;  /* 0x00007200ff0977ac */ /* 0x002e620008000800 */
[----:B------:R-:W2:Y:S01]  /*06b0*/  LDC R35, c[0x0][0x388] ;  /* 0x0000e200ff237b82 */ /* 0x000ea20000000800 */
[----:B------:R-:W3:Y:S01]  /*06c0*/  LDCU UR12, c[0x0][0x38c] ;  /* 0x00007180ff0c77ac */ /* 0x000ee20008000800 */
[----:B------:R-:W-:Y:S02]  /*06d0*/  UIADD3 UR8, UPT, UPT, -UR5, UR6, URZ ;  /* 0x0000000605087290 */ /* 0x000fe4000fffe1ff */
[----:B-1----:R-:W-:-:S04]  /*06e0*/  UIADD3 UR7, UPT, UPT, UR6, UR9, URZ ;  /* 0x0000000906077290 */ /* 0x002fc8000fffe0ff */
[----:B------:R-:W-:Y:S02]  /*06f0*/  UISETP.GE.AND UP1, UPT, UR7, UR4, UPT ;  /* 0x000000040700728c */ /* 0x000fe4000bf26270 */
[----:B--2---:R-:W-:-:S13]  /*0700*/  ISETP.LE.AND P0, PT, R35, UR7, PT ;  /* 0x0000000723007c0c */ /* 0x004fda000bf03270 */
[----:B---3--:R-:W-:Y:S05]  /*0710*/  @P0 BRA `(.L_x_22) ;  /* 0x0000000000200947 */ /* 0x008fea0003800000 */
[----:B------:R-:W1:Y:S01]  /*0720*/  LDC R23, c[0x0][0x3a0] ;  /* 0x0000e800ff177b82 */ /* 0x000e620000000800 */
[----:B------:R2:W5:Y:S01]  /*0730*/  LDG.E.64 R16, desc[UR10][R14.64] ;  /* 0x0000000a0e107981 */ /* 0x000562000c1e1b00 */
[----:B-1----:R-:W-:-:S04]  /*0740*/  IMAD.WIDE R18, R23, 0x8, R14 ;  /* 0x0000000817127825 */ /* 0x002fc800078e020e */
[C---:B------:R-:W-:Y:S02]  /*0750*/  IMAD.WIDE R20, R23.reuse, 0x8, R18 ;  /* 0x0000000817147825 */ /* 0x040fe400078e0212 */
[----:B------:R-:W5:Y:S02]  /*0760*/  LDG.E.64 R18, desc[UR10][R18.64] ;  /* 0x0000000a12127981 */ /* 0x000f64000c1e1b00 */
[----:B------:R-:W-:Y:S02]  /*0770*/  IMAD.WIDE R22, R23, 0x8, R20 ;  /* 0x0000000817167825 */ /* 0x000fe400078e0214 */
[----:B------:R-:W5:Y:S04]  /*0780*/  LDG.E.64 R20, desc[UR10][R20.64] ;  /* 0x0000000a14147981 */ /* 0x000f68000c1e1b00 */
[----:B--2---:R-:W5:Y:S02]  /*0790*/  LDG.E.64 R22, desc[UR10][R22.64] ;  /* 0x0000000a16167981 */ /* 0x004f64000c1e1b00 */
.L_x_22:
[----:B------:R-:W-:Y:S01]  /*07a0*/  HFMA2 R4, -RZ, RZ, 0, 0 ;  /* 0x00000000ff047431 */ /* 0x000fe200000001ff */
[----:B------:R-:W-:-:S06]  /*07b0*/  UMOV UR6, UR7 ;  /* 0x0000000700067c82 */ /* 0x000fcc0008000000 */
.L_x_23:
[C---:B0-----:R-:W-:Y:S01]  /*07c0*/  IMAD R24, R4.reuse, UR12, RZ ;  /* 0x0000000c04187c24 */ /* 0x041fe2000f8e02ff */
[C---:B------:R-:W-:Y:S02]  /*07d0*/  IADD3 R3, PT, PT, R4.reuse, UR8, RZ ;  /* 0x0000000804037c10 */ /* 0x040fe4000fffe0ff */
[----:B------:R-:W-:Y:S02]  /*07e0*/  IADD3 R4, PT, PT, R4, 0x1, RZ ;  /* 0x0000000104047810 */ /* 0x000fe40007ffe0ff */
[----:B------:R-:W-:Y:S02]  /*07f0*/  LEA R24, R24, R5, 0x3 ;  /* 0x0000000518187211 */ /* 0x000fe400078e18ff */
[----:B------:R-:W-:Y:S02]  /*0800*/  LEA R3, R3, R6, 0x3 ;  /* 0x0000000603037211 */ /* 0x000fe400078e18ff */
[----:B------:R-:W-:Y:S02]  /*0810*/  ISETP.NE.AND P0, PT, R4, UR9, PT ;  /* 0x0000000904007c0c */ /* 0x000fe4000bf05270 */
[----:B------:R-:W-:Y:S04]  /*0820*/  LDS.64 R24, [R24] ;  /* 0x0000000018187984 */ /* 0x000fe80000000a00 */
[----:B------:R-:W0:Y:S02]  /*0830*/  LDS.64 R30, [R3] ;  /* 0x00000000031e7984 */ /* 0x000e240000000a00 */
[----:B0-----:R-:W-:-:S02]  /*0840*/  DFMA R8, R24, R30, R8 ;  /* 0x0000001e1808722b */ /* 0x001fc40000000008 */
[----:B------:R-:W0:Y:S02]  /*0850*/  LDS.64 R30, [R3+0x8] ;  /* 0x00000800031e7984 */ /* 0x000e240000000a00 */
[C---:B0-----:R-:W-:Y:S02]  /*0860*/  DFMA R10, R24.reuse, R30, R10 ;  /* 0x0000001e180a722b */ /* 0x041fe4000000000a */
[----:B------:R-:W0:Y:S02]  /*0870*/  LDS.64 R30, [R3+0x10] ;  /* 0x00001000031e7984 */ /* 0x000e240000000a00 */
[C---:B0-----:R-:W-:Y:S02]  /*0880*/  DFMA R28, R24.reuse, R30, R28 ;  /* 0x0000001e181c722b */ /* 0x041fe4000000001c */
[----:B------:R-:W0:Y:S02]  /*0890*/  LDS.64 R30, [R3+0x18] ;  /* 0x00001800031e7984 */ /* 0x000e240000000a00 */
[----:B0-----:R-:W-:Y:S01]  /*08a0*/  DFMA R26, R24, R30, R26 ;  /* 0x0000001e181a722b */ /* 0x001fe2000000001a */
[----:B------:R-:W-:Y:S10]  /*08b0*/  @P0 BRA `(.L_x_23) ;  /* 0xfffffffc00c00947 */ /* 0x000ff4000383ffff */
[----:B------:R-:W-:Y:S01]  /*08c0*/  ISETP.LE.AND P0, PT, R35, UR7, PT ;  /* 0x0000000723007c0c */ /* 0x000fe2000bf03270 */
[----:B------:R-:W-:-:S12]  /*08d0*/  IMAD.WIDE R14, R32, 0x8, R14 ;  /* 0x00000008200e7825 */ /* 0x000fd800078e020e */
[----:B-----5:R1:W-:Y:S04]  /*08e0*/  @!P0 STS.64 [R5], R16 ;  /* 0x0000001005008388 */ /* 0x0203e80000000a00 */
[----:B------:R1:W-:Y:S04]  /*08f0*/  @!P0 STS.64 [R7], R18 ;  /* 0x0000001207008388 */ /* 0x0003e80000000a00 */
[----:B------:R1:W-:Y:S04]  /*0900*/  @!P0 STS.64 [R33], R20 ;  /* 0x0000001421008388 */ /* 0x0003e80000000a00 */
[----:B------:R1:W-:Y:S01]  /*0910*/  @!P0 STS.64 [R34], R22 ;  /* 0x0000001622008388 */ /* 0x0003e20000000a00 */
[----:B------:R-:W-:Y:S05]  /*0920*/  BRA.U !UP1, `(.L_x_24) ;  /* 0xfffffffd095c7547 */ /* 0x000fea000b83ffff */
.L_x_18:
[----:B0-----:R-:W0:Y:S02]  /*0930*/  LDC R3, c[0x0][0x38c] ;  /* 0x0000e300ff037b82 */ /* 0x001e240000000800 */
[----:B0-----:R-:W-:Y:S01]  /*0940*/  IMAD.WIDE R12, R3, 0x8, R12 ;  /* 0x00000008030c7825 */ /* 0x001fe200078e020c */
[----:B------:R-:W-:Y:S06]  /*0950*/  BRA.U !UP0, `(.L_x_25) ;  /* 0xfffffff908807547 */ /* 0x000fec000b83ffff */
.L_x_17:
[----:B012---:R-:W0:Y:S08]  /*0960*/  LDC.64 R4, c[0x0][0x3b8] ;  /* 0x0000ee00ff047b82 */ /* 0x007e300000000a00 */
[----:B------:R-:W1:Y:S01]  /*0970*/  LDC R15, c[0x0][0x3c0] ;  /* 0x0000f000ff0f7b82 */ /* 0x000e620000000800 */
[----:B0-----:R-:W-:-:S05]  /*0980*/  IMAD.WIDE R2, R2, 0x8, R4 ;  /* 0x0000000802027825 */ /* 0x001fca00078e0204 */
[----:B------:R-:W-:Y:S01]  /*0990*/  STG.E.64 desc[UR10][R2.64], R8 ;  /* 0x0000000802007986 */ /* 0x000fe2000c101b0a */
[C---:B-1----:R-:W-:Y:S01]  /*09a0*/  SHF.L.U32 R7, R15.reuse, 0x1, RZ ;  /* 0x000000010f077819 */ /* 0x042fe200000006ff */
[C---:B------:R-:W-:Y:S02]  /*09b0*/  IMAD R13, R15.reuse, 0x3, RZ ;  /* 0x000000030f0d7824 */ /* 0x040fe400078e02ff */
[----:B------:R-:W-:-:S04]  /*09c0*/  IMAD.WIDE R4, R15, 0x8, R2 ;  /* 0x000000080f047825 */ /* 0x000fc800078e0202 */
[--C-:B------:R-:W-:Y:S01]  /*09d0*/  IMAD.WIDE R6, R7, 0x8, R2.reuse ;  /* 0x0000000807067825 */ /* 0x100fe200078e0202 */
[----:B------:R-:W-:Y:S03]  /*09e0*/  STG.E.64 desc[UR10][R4.64], R10 ;  /* 0x0000000a04007986 */ /* 0x000fe6000c101b0a */
[----:B------:R-:W-:Y:S01]  /*09f0*/  IMAD.WIDE R12, R13, 0x8, R2 ;  /* 0x000000080d0c7825 */ /* 0x000fe200078e0202 */
[----:B------:R-:W-:Y:S04]  /*0a00*/  STG.E.64 desc[UR10][R6.64], R28 ;  /* 0x0000001c06007986 */ /* 0x000fe8000c101b0a */
[----:B------:R-:W-:Y:S01]  /*0a10*/  STG.E.64 desc[UR10][R12.64], R26 ;  /* 0x0000001a0c007986 */ /* 0x000fe2000c101b0a */
[----:B------:R-:W-:Y:S05]  /*0a20*/  EXIT ;  /* 0x000000000000794d */ /* 0x000fea0003800000 */
.L_x_26:
        /* <DEDUP_REMOVED lines=13> */
.L_x_70:


//--------------------- .text._Z27dgemm_kernel_prefetch_s2r_8iiiiPdiS_iS_i --------------------------
	.section	.text._Z27dgemm_kernel_prefetch_s2r_8iiiiPdiS_iS_i,"ax",@progbits
	.align	128
        .global         _Z27dgemm_kernel_prefetch_s2r_8iiiiPdiS_iS_i
        .type           _Z27dgemm_kernel_prefetch_s2r_8iiiiPdiS_iS_i,@function
        .size           _Z27dgemm_kernel_prefetch_s2r_8iiiiPdiS_iS_i,(.L_x_71 - _Z27dgemm_kernel_prefetch_s2r_8iiiiPdiS_iS_i)
        .other          _Z27dgemm_kernel_prefetch_s2r_8iiiiPdiS_iS_i,@"STO_CUDA_ENTRY STV_DEFAULT"
_Z27dgemm_kernel_prefetch_s2r_8iiiiPdiS_iS_i:
.text._Z27dgemm_kernel_prefetch_s2r_8iiiiPdiS_iS_i:
[----:B------:R-:W-:Y:S01]  /*0000*/  LDC R1, c[0x0][0x37c] ;  /* 0x0000df00ff017b82 */ /* 0x000fe20000000800 */
[----:B------:R-:W0:Y:S01]  /*0010*/  S2R R3, SR_TID.X ;  /* 0x0000000000037919 */ /* 0x000e220000002100 */
[----:B------:R-:W1:Y:S06]  /*0020*/  LDCU UR10, c[0x0][0x38c] ;  /* 0x00007180ff0a77ac */ /* 0x000e6c0008000800 */
[----:B------:R-:W0:Y:S01]  /*0030*/  S2UR UR4, SR_CTAID.X ;  /* 0x00000000000479c3 */ /* 0x000e220000002500 */
[----:B------:R-:W2:Y:S07]  /*0040*/  LDCU.64 UR12, c[0x0][0x358] ;  /* 0x00006b00ff0c77ac */ /* 0x000eae0008000a00 */
[----:B------:R-:W0:Y:S08]  /*0050*/  LDC R0, c[0x0][0x360] ;  /* 0x0000d800ff007b82 */ /* 0x000e300000000800 */
[----:B------:R-:W3:Y:S01]  /*0060*/  LDC.64 R8, c[0x0][0x390] ;  /* 0x0000e400ff087b82 */ /* 0x000ee20000000a00 */
[----:B-1----:R-:W-:Y:S01]  /*0070*/  UISETP.GE.AND UP0, UPT, UR10, 0x1, UPT ;  /* 0x000000010a00788c */ /* 0x002fe2000bf06270 */
[----:B0-----:R-:W-:-:S04]  /*0080*/  IMAD R0, R0, UR4, R3 ;  /* 0x0000000400007c24 */ /* 0x001fc8000f8e0203 */
[----:B---3--:R-:W-:-:S04]  /*0090*/  IMAD.WIDE R8, R0, 0x8, R8 ;  /* 0x0000000800087825 */ /* 0x008fc800078e0208 */
[----:B--2---:R-:W-:Y:S05]  /*00a0*/  BRA.U !UP0, `(.L_x_27) ;  /* 0x0000000908bc7547 */ /* 0x004fea000b800000 */
[----:B------:R-:W-:Y:S01]  /*00b0*/  UIADD3 UR4, UPT, UPT, UR10, -0x1, URZ ;  /* 0xffffffff0a047890 */ /* 0x000fe2000fffe0ff */
[----:B------:R-:W-:Y:S01]  /*00c0*/  HFMA2 R2, -RZ, RZ, 0, 0 ;  /* 0x00000000ff027431 */ /* 0x000fe200000001ff */
[----:B------:R-:W-:Y:S02]  /*00d0*/  ULOP3.LUT UR7, UR10, 0xf, URZ, 0xc0, !UPT ;  /* 0x0000000f0a077892 */ /* 0x000fe4000f8ec0ff */
[----:B------:R-:W-:Y:S02]  /*00e0*/  UISETP.GE.U32.AND UP0, UPT, UR4, 0xf, UPT ;  /* 0x0000000f0400788c */ /* 0x000fe4000bf06070 */
[----:B------:R-:W-:-:S07]  /*00f0*/  UISETP.NE.AND UP1, UPT, UR7, URZ, UPT ;  /* 0x000000ff0700728c */ /* 0x000fce000bf25270 */
[----:B------:R-:W-:Y:S05]  /*0100*/  BRA.U !UP0, `(.L_x_28) ;  /* 0x00000005083c7547 */ /* 0x000fea000b800000 */
[----:B------:R-:W0:Y:S01]  /*0110*/  S2UR UR5, SR_CgaCtaId ;  /* 0x00000000000579c3 */ /* 0x000e220000008800 */
[----:B------:R-:W-:Y:S01]  /*0120*/  ULOP3.LUT UR8, UR10, 0x7ffffff0, URZ, 0xc0, !UPT ;  /* 0x7ffffff00a087892 */ /* 0x000fe2000f8ec0ff */
[----:B------:R-:W-:Y:S01]  /*0130*/  UMOV UR4, 0x400 ;  /* 0x0000040000047882 */ /* 0x000fe20000000000 */
[----:B------:R-:W1:Y:S04]  /*0140*/  LDCU UR6, c[0x0][0x38c] ;  /* 0x00007180ff0677ac */ /* 0x000e680008000800 */
[----:B------:R-:W-:Y:S01]  /*0150*/  MOV R2, UR8 ;  /* 0x0000000800027c02 */ /* 0x000fe20008000f00 */
[----:B0-----:R-:W-:-:S03]  /*0160*/  ULEA UR5, UR5, UR4, 0x18 ;  /* 0x0000000405057291 */ /* 0x001fc6000f8ec0ff */
[----:B-1----:R-:W-:-:S09]  /*0170*/  UMOV UR4, URZ ;  /* 0x000000ff00047c82 */ /* 0x002fd20008000000 */
.L_x_29:
[----:B-1----:R-:W0:Y:S02]  /*0180*/  LDC R37, c[0x0][0x398] ;  /* 0x0000e600ff257b82 */ /* 0x002e240000000800 */
[----:B0-----:R-:W-:-:S04]  /*0190*/  IMAD R17, R37, UR4, RZ ;  /* 0x0000000425117c24 */ /* 0x001fc8000f8e02ff */
[----:B------:R-:W-:-:S04]  /*01a0*/  IMAD.WIDE R16, R17, 0x8, R8 ;  /* 0x0000000811107825 */ /* 0x000fc800078e0208 */
[C---:B------:R-:W-:Y:S02]  /*01b0*/  IMAD.WIDE R20, R37.reuse, 0x8, R16 ;  /* 0x0000000825147825 */ /* 0x040fe400078e0210 */
[----:B------:R-:W2:Y:S02]  /*01c0*/  LDG.E.64 R16, desc[UR12][R16.64] ;  /* 0x0000000c10107981 */ /* 0x000ea4000c1e1b00 */
[C---:B------:R-:W-:Y:S02]  /*01d0*/  IMAD.WIDE R14, R37.reuse, 0x8, R20 ;  /* 0x00000008250e7825 */ /* 0x040fe400078e0214 */
[----:B------:R-:W3:Y:S02]  /*01e0*/  LDG.E.64 R20, desc[UR12][R20.64] ;  /* 0x0000000c14147981 */ /* 0x000ee4000c1e1b00 */
[C---:B------:R-:W-:Y:S02]  /*01f0*/  IMAD.WIDE R24, R37.reuse, 0x8, R14 ;  /* 0x0000000825187825 */ /* 0x040fe400078e020e */
[----:B------:R-:W4:Y:S02]  /*0200*/  LDG.E.64 R14, desc[UR12][R14.64] ;  /* 0x0000000c0e0e7981 */ /* 0x000f24000c1e1b00 */
[----:B------:R-:W-:-:S02]  /*0210*/  IMAD.WIDE R6, R37, 0x8, R24 ;  /* 0x0000000825067825 */ /* 0x000fc400078e0218 */
[----:B------:R-:W5:Y:S02]  /*0220*/  LDG.E.64 R24, desc[UR12][R24.64] ;  /* 0x0000000c18187981 */ /* 0x000f64000c1e1b00 */
[C---:B------:R-:W-:Y:S02]  /*0230*/  IMAD.WIDE R10, R37.reuse, 0x8, R6 ;  /* 0x00000008250a7825 */ /* 0x040fe400078e0206 */
[----:B------:R-:W5:Y:S02]  /*0240*/  LDG.E.64 R6, desc[UR12][R6.64] ;  /* 0x0000000c06067981 */ /* 0x000f64000c1e1b00 */
[C---:B------:R-:W-:Y:S02]  /*0250*/  IMAD.WIDE R18, R37.reuse, 0x8, R10 ;  /* 0x0000000825127825 */ /* 0x040fe400078e020a */
[----:B------:R-:W5:Y:S02]  /*0260*/  LDG.E.64 R10, desc[UR12][R10.64] ;  /* 0x0000000c0a0a7981 */ /* 0x000f64000c1e1b00 */
        /* <DEDUP_REMOVED lines=16> */
[----:B------:R-:W-:Y:S02]  /*0370*/  IMAD.WIDE R36, R37, 0x8, R12 ;  /* 0x0000000825247825 */ /* 0x000fe400078e020c */
[----:B------:R-:W5:Y:S04]  /*0380*/  LDG.E.64 R12, desc[UR12][R12.64] ;  /* 0x0000000c0c0c7981 */ /* 0x000f68000c1e1b00 */
[----:B------:R-:W5:Y:S01]  /*0390*/  LDG.E.64 R36, desc[UR12][R36.64] ;  /* 0x0000000c24247981 */ /* 0x000f62000c1e1b00 */
[----:B------:R-:W-:-:S02]  /*03a0*/  UMOV UR10, UR6 ;  /* 0x00000006000a7c82 */ /* 0x000fc40008000000 */
[----:B------:R-:W-:-:S05]  /*03b0*/  MOV R38, UR10 ;  /* 0x0000000a00267c02 */ /* 0x000fca0008000f00 */
[----:B------:R-:W-:-:S05]  /*03c0*/  IMAD R39, R38, UR4, R3 ;  /* 0x0000000426277c24 */ /* 0x000fca000f8e0203 */
[----:B------:R-:W-:-:S05]  /*03d0*/  LEA R42, R39, UR5, 0x3 ;  /* 0x00000005272a7c11 */ /* 0x000fca000f8e18ff */
[----:B------:R-:W-:Y:S01]  /*03e0*/  IMAD R44, R38, 0x8, R42 ;  /* 0x00000008262c7824 */ /* 0x000fe200078e022a */
[----:B------:R-:W-:-:S06]  /*03f0*/  UIADD3 UR4, UPT, UPT, UR4, 0x10, URZ ;  /* 0x0000001004047890 */ /* 0x000fcc000fffe0ff */
[----:B------:R-:W-:Y:S01]  /*0400*/  ISETP.NE.AND P0, PT, R2, UR4, PT ;  /* 0x0000000402007c0c */ /* 0x000fe2000bf05270 */
[----:B--2---:R0:W-:Y:S02]  /*0410*/  STS.64 [R42], R16 ;  /* 0x000000102a007388 */ /* 0x0041e40000000a00 */
[----:B0-----:R-:W-:-:S04]  /*0420*/  LEA R17, R38, R44, 0x3 ;  /* 0x0000002c26117211 */ /* 0x001fc800078e18ff */
[----:B------:R-:W-:-:S04]  /*0430*/  LEA R41, R38, R17, 0x3 ;  /* 0x0000001126297211 */ /* 0x000fc800078e18ff */
[----:B------:R-:W-:-:S05]  /*0440*/  LEA R39, R38, R41, 0x3 ;  /* 0x0000002926277211 */ /* 0x000fca00078e18ff */
[----:B------:R-:W-:-:S05]  /*0450*/  IMAD R40, R38, 0x8, R39 ;  /* 0x0000000826287824 */ /* 0x000fca00078e0227 */
[C---:B------:R-:W-:Y:S01]  /*0460*/  LEA R45, R38.reuse, R40, 0x3 ;  /* 0x00000028262d7211 */ /* 0x040fe200078e18ff */
[----:B---3--:R-:W-:Y:S03]  /*0470*/  STS.64 [R44], R20 ;  /* 0x000000142c007388 */ /* 0x008fe60000000a00 */
[C---:B------:R-:W-:Y:S01]  /*0480*/  LEA R43, R38.reuse, R45, 0x3 ;  /* 0x0000002d262b7211 */ /* 0x040fe200078e18ff */
[----:B----4-:R0:W-:Y:S03]  /*0490*/  STS.64 [R17], R14 ;  /* 0x0000000e11007388 */ /* 0x0101e60000000a00 */
[----:B0-----:R-:W-:-:S05]  /*04a0*/  LEA R15, R38, R43, 0x3 ;  /* 0x0000002b260f7211 */ /* 0x001fca00078e18ff */
[----:B------:R-:W-:-:S05]  /*04b0*/  IMAD R21, R38, 0x8, R15 ;  /* 0x0000000826157824 */ /* 0x000fca00078e020f */
[----:B------:R-:W-:-:S04]  /*04c0*/  LEA R16, R38, R21, 0x3 ;  /* 0x0000001526107211 */ /* 0x000fc800078e18ff */
[----:B------:R-:W-:-:S04]  /*04d0*/  LEA R42, R38, R16, 0x3 ;  /* 0x00000010262a7211 */ /* 0x000fc800078e18ff */
[C---:B------:R-:W-:Y:S01]  /*04e0*/  LEA R17, R38.reuse, R42, 0x3 ;  /* 0x0000002a26117211 */ /* 0x040fe200078e18ff */
[----:B-----5:R0:W-:Y:S04]  /*04f0*/  STS.64 [R41], R24 ;  /* 0x0000001829007388 */ /* 0x0201e80000000a00 */
[C---:B------:R-:W-:Y:S01]  /*0500*/  IMAD R20, R38.reuse, 0x8, R17 ;  /* 0x0000000826147824 */ /* 0x040fe200078e0211 */
[----:B------:R1:W-:Y:S04]  /*0510*/  STS.64 [R39], R6 ;  /* 0x0000000627007388 */ /* 0x0003e80000000a00 */
[----:B------:R1:W-:Y:S01]  /*0520*/  STS.64 [R40], R10 ;  /* 0x0000000a28007388 */ /* 0x0003e20000000a00 */
[----:B------:R-:W-:-:S03]  /*0530*/  LEA R14, R38, R20, 0x3 ;  /* 0x00000014260e7211 */ /* 0x000fc600078e18ff */
[----:B------:R1:W-:Y:S01]  /*0540*/  STS.64 [R45], R18 ;  /* 0x000000122d007388 */ /* 0x0003e20000000a00 */
[----:B0-----:R-:W-:-:S03]  /*0550*/  LEA R25, R38, R14, 0x3 ;  /* 0x0000000e26197211 */ /* 0x001fc600078e18ff */
[----:B------:R1:W-:Y:S04]  /*0560*/  STS.64 [R43], R4 ;  /* 0x000000042b007388 */ /* 0x0003e80000000a00 */
[----:B------:R1:W-:Y:S04]  /*0570*/  STS.64 [R15], R26 ;  /* 0x0000001a0f007388 */ /* 0x0003e80000000a00 */
[----:B------:R1:W-:Y:S04]  /*0580*/  STS.64 [R21], R22 ;  /* 0x0000001615007388 */ /* 0x0003e80000000a00 */
[----:B------:R1:W-:Y:S04]  /*0590*/  STS.64 [R16], R32 ;  /* 0x0000002010007388 */ /* 0x0003e80000000a00 */
[----:B------:R1:W-:Y:S04]  /*05a0*/  STS.64 [R42], R34 ;  /* 0x000000222a007388 */ /* 0x0003e80000000a00 */
[----:B------:R1:W-:Y:S04]  /*05b0*/  STS.64 [R17], R30 ;  /* 0x0000001e11007388 */ /* 0x0003e80000000a00 */
[----:B------:R1:W-:Y:S04]  /*05c0*/  STS.64 [R20], R28 ;  /* 0x0000001c14007388 */ /* 0x0003e80000000a00 */
[----:B------:R1:W-:Y:S04]  /*05d0*/  STS.64 [R14], R12 ;  /* 0x0000000c0e007388 */ /* 0x0003e80000000a00 */
[----:B------:R1:W-:Y:S01]  /*05e0*/  STS.64 [R25], R36 ;  /* 0x0000002419007388 */ /* 0x0003e20000000a00 */
[----:B------:R-:W-:Y:S05]  /*05f0*/  @P0 BRA `(.L_x_29) ;  /* 0xfffffff800e00947 */ /* 0x000fea000383ffff */
.L_x_28:
[----:B------:R-:W-:Y:S05]  /*0600*/  BRA.U !UP1, `(.L_x_27) ;  /* 0x0000000509647547 */ /* 0x000fea000b800000 */
[----:B------:R-:W-:Y:S02]  /*0610*/  UISETP.GE.U32.AND UP0, UPT, UR7, 0x8, UPT ;  /* 0x000000080700788c */ /* 0x000fe4000bf06070 */
[----:B------:R-:W-:-:S04]  /*0620*/  ULOP3.LUT UR6, UR10, 0x7, URZ, 0xc0, !UPT ;  /* 0x000000070a067892 */ /* 0x000fc8000f8ec0ff */
[----:B------:R-:W-:-:S03]  /*0630*/  UISETP.NE.AND UP1, UPT, UR6, URZ, UPT ;  /* 0x000000ff0600728c */ /* 0x000fc6000bf25270 */
[----:B------:R-:W-:Y:S08]  /*0640*/  BRA.U !UP0, `(.L_x_30) ;  /* 0x0000000108a07547 */ /* 0x000ff0000b800000 */
[----:B-1----:R-:W0:Y:S02]  /*0650*/  LDC R21, c[0x0][0x398] ;  /* 0x0000e600ff157b82 */ /* 0x002e240000000800 */
[----:B0-----:R-:W-:-:S04]  /*0660*/  IMAD R5, R2, R21, RZ ;  /* 0x0000001502057224 */ /* 0x001fc800078e02ff */
        /* <DEDUP_REMOVED lines=14> */
[----:B------:R-:W5:Y:S04]  /*0750*/  LDG.E.64 R18, desc[UR12][R18.64] ;  /* 0x0000000c12127981 */ /* 0x000f68000c1e1b00 */
[----:B------:R-:W5:Y:S01]  /*0760*/  LDG.E.64 R20, desc[UR12][R20.64] ;  /* 0x0000000c14147981 */ /* 0x000f62000c1e1b00 */
[----:B------:R-:W0:Y:S01]  /*0770*/  S2UR UR5, SR_CgaCtaId ;  /* 0x00000000000579c3 */ /* 0x000e220000008800 */
[----:B------:R-:W-:Y:S01]  /*0780*/  UMOV UR4, 0x400 ;  /* 0x0000040000047882 */ /* 0x000fe20000000000 */
[----:B------:R-:W-:Y:S01]  /*0790*/  IMAD R22, R2, UR10, R3 ;  /* 0x0000000a02167c24 */ /* 0x000fe2000f8e0203 */
[----:B------:R-:W-:Y:S01]  /*07a0*/  MOV R24, UR10 ;  /* 0x0000000a00187c02 */ /* 0x000fe20008000f00 */
[----:B0-----:R-:W-:-:S06]  /*07b0*/  ULEA UR4, UR5, UR4, 0x18 ;  /* 0x0000000405047291 */ /* 0x001fcc000f8ec0ff */
[----:B------:R-:W-:-:S05]  /*07c0*/  LEA R23, R22, UR4, 0x3 ;  /* 0x0000000416177c11 */ /* 0x000fca000f8e18ff */
[----:B------:R-:W-:-:S05]  /*07d0*/  IMAD R25, R24, 0x8, R23 ;  /* 0x0000000818197824 */ /* 0x000fca00078e0217 */
[----:B------:R-:W-:-:S04]  /*07e0*/  LEA R27, R24, R25, 0x3 ;  /* 0x00000019181b7211 */ /* 0x000fc800078e18ff */
[----:B------:R-:W-:-:S04]  /*07f0*/  LEA R29, R24, R27, 0x3 ;  /* 0x0000001b181d7211 */ /* 0x000fc800078e18ff */
[----:B------:R-:W-:-:S05]  /*0800*/  LEA R31, R24, R29, 0x3 ;  /* 0x0000001d181f7211 */ /* 0x000fca00078e18ff */
[----:B------:R-:W-:-:S05]  /*0810*/  IMAD R33, R24, 0x8, R31 ;  /* 0x0000000818217824 */ /* 0x000fca00078e021f */
[----:B------:R-:W-:-:S04]  /*0820*/  LEA R35, R24, R33, 0x3 ;  /* 0x0000002118237211 */ /* 0x000fc800078e18ff */
[----:B------:R-:W-:Y:S02]  /*0830*/  LEA R37, R24, R35, 0x3 ;  /* 0x0000002318257211 */ /* 0x000fe400078e18ff */
[----:B------:R-:W-:Y:S01]  /*0840*/  IADD3 R2, PT, PT, R2, 0x8, RZ ;  /* 0x0000000802027810 */ /* 0x000fe20007ffe0ff */
[----:B--2---:R0:W-:Y:S04]  /*0850*/  STS.64 [R23], R4 ;  /* 0x0000000417007388 */ /* 0x0041e80000000a00 */
[----:B---3--:R0:W-:Y:S04]  /*0860*/  STS.64 [R25], R6 ;  /* 0x0000000619007388 */ /* 0x0081e80000000a00 */
[----:B----4-:R0:W-:Y:S04]  /*0870*/  STS.64 [R27], R10 ;  /* 0x0000000a1b007388 */ /* 0x0101e80000000a00 */
[----:B-----5:R0:W-:Y:S04]  /*0880*/  STS.64 [R29], R12 ;  /* 0x0000000c1d007388 */ /* 0x0201e80000000a00 */
[----:B------:R0:W-:Y:S04]  /*0890*/  STS.64 [R31], R14 ;  /* 0x0000000e1f007388 */ /* 0x0001e80000000a00 */
[----:B------:R0:W-:Y:S04]  /*08a0*/  STS.64 [R33], R16 ;  /* 0x0000001021007388 */ /* 0x0001e80000000a00 */
[----:B------:R0:W-:Y:S04]  /*08b0*/  STS.64 [R35], R18 ;  /* 0x0000001223007388 */ /* 0x0001e80000000a00 */
[----:B------:R0:W-:Y:S02]  /*08c0*/  STS.64 [R37], R20 ;  /* 0x0000001425007388 */ /* 0x0001e40000000a00 */
.L_x_30:
[----:B------:R-:W-:Y:S05]  /*08d0*/  BRA.U !UP1, `(.L_x_27) ;  /* 0x0000000109b07547 */ /* 0x000fea000b800000 */
[----:B------:R-:W-:Y:S02]  /*08e0*/  UISETP.GE.U32.AND UP0, UPT, UR6, 0x4, UPT ;  /* 0x000000040600788c */ /* 0x000fe4000bf06070 */
[----:B------:R-:W-:-:S04]  /*08f0*/  ULOP3.LUT UR7, UR10, 0x3, URZ, 0xc0, !UPT ;  /* 0x000000030a077892 */ /* 0x000fc8000f8ec0ff */
[----:B------:R-:W-:-:S03]  /*0900*/  UISETP.NE.AND UP1, UPT, UR7, URZ, UPT ;  /* 0x000000ff0700728c */ /* 0x000fc6000bf25270 */
[----:B------:R-:W-:Y:S08]  /*0910*/  BRA.U !UP0, `(.L_x_31) ;  /* 0x0000000108607547 */ /* 0x000ff0000b800000 */
[----:B01----:R-:W0:Y:S02]  /*0920*/  LDC R13, c[0x0][0x398] ;  /* 0x0000e600ff0d7b82 */ /* 0x003e240000000800 */
[----:B0-----:R-:W-:-:S04]  /*0930*/  IMAD R5, R2, R13, RZ ;  /* 0x0000000d02057224 */ /* 0x001fc800078e02ff */
[----:B------:R-:W-:-:S04]  /*0940*/  IMAD.WIDE R4, R5, 0x8, R8 ;  /* 0x0000000805047825 */ /* 0x000fc800078e0208 */
[C---:B------:R-:W-:Y:S02]  /*0950*/  IMAD.WIDE R6, R13.reuse, 0x8, R4 ;  /* 0x000000080d067825 */ /* 0x040fe400078e0204 */
[----:B------:R-:W2:Y:S02]  /*0960*/  LDG.E.64 R4, desc[UR12][R4.64] ;  /* 0x0000000c04047981 */ /* 0x000ea4000c1e1b00 */
[C---:B------:R-:W-:Y:S02]  /*0970*/  IMAD.WIDE R10, R13.reuse, 0x8, R6 ;  /* 0x000000080d0a7825 */ /* 0x040fe400078e0206 */
[----:B------:R-:W3:Y:S02]  /*0980*/  LDG.E.64 R6, desc[UR12][R6.64] ;  /* 0x0000000c06067981 */ /* 0x000ee4000c1e1b00 */
[----:B------:R-:W-:Y:S02]  /*0990*/  IMAD.WIDE R12, R13, 0x8, R10 ;  /* 0x000000080d0c7825 */ /* 0x000fe400078e020a */
[----:B------:R-:W4:Y:S04]  /*09a0*/  LDG.E.64 R10, desc[UR12][R10.64] ;  /* 0x0000000c0a0a7981 */ /* 0x000f28000c1e1b00 */
[----:B------:R-:W5:Y:S01]  /*09b0*/  LDG.E.64 R12, desc[UR12][R12.64] ;  /* 0x0000000c0c0c7981 */ /* 0x000f62000c1e1b00 */
[----:B------:R-:W0:Y:S01]  /*09c0*/  S2UR UR5, SR_CgaCtaId ;  /* 0x00000000000579c3 */ /* 0x000e220000008800 */
[----:B------:R-:W-:Y:S01]  /*09d0*/  UMOV UR4, 0x400 ;  /* 0x0000040000047882 */ /* 0x000fe20000000000 */
[----:B------:R-:W-:-:S02]  /*09e0*/  IMAD R14, R2, UR10, R3 ;  /* 0x0000000a020e7c24 */ /* 0x000fc4000f8e0203 */
[----:B------:R-:W-:Y:S01]  /*09f0*/  IMAD.U32 R16, RZ, RZ, UR10 ;  /* 0x0000000aff107e24 */ /* 0x000fe2000f8e00ff */
[----:B0-----:R-:W-:-:S06]  /*0a00*/  ULEA UR4, UR5, UR4, 0x18 ;  /* 0x0000000405047291 */ /* 0x001fcc000f8ec0ff */
[----:B------:R-:W-:-:S04]  /*0a10*/  LEA R15, R14, UR4, 0x3 ;  /* 0x000000040e0f7c11 */ /* 0x000fc8000f8e18ff */
[----:B------:R-:W-:-:S04]  /*0a20*/  LEA R17, R16, R15, 0x3 ;  /* 0x0000000f10117211 */ /* 0x000fc800078e18ff */
[----:B------:R-:W-:-:S04]  /*0a30*/  LEA R19, R16, R17, 0x3 ;  /* 0x0000001110137211 */ /* 0x000fc800078e18ff */
[----:B------:R-:W-:Y:S01]  /*0a40*/  LEA R21, R16, R19, 0x3 ;  /* 0x0000001310157211 */ /* 0x000fe200078e18ff */
[----:B------:R-:W-:Y:S01]  /*0a50*/  VIADD R2, R2, 0x4 ;  /* 0x0000000402027836 */ /* 0x000fe20000000000 */
[----:B--2---:R2:W-:Y:S04]  /*0a60*/  STS.64 [R15], R4 ;  /* 0x000000040f007388 */ /* 0x0045e80000000a00 */
[----:B---3--:R2:W-:Y:S04]  /*0a70*/  STS.64 [R17], R6 ;  /* 0x0000000611007388 */ /* 0x0085e80000000a00 */
[----:B----4-:R2:W-:Y:S04]  /*0a80*/  STS.64 [R19], R10 ;  /* 0x0000000a13007388 */ /* 0x0105e80000000a00 */
[----:B-----5:R2:W-:Y:S02]  /*0a90*/  STS.64 [R21], R12 ;  /* 0x0000000c15007388 */ /* 0x0205e40000000a00 */
.L_x_31:
[----:B------:R-:W-:Y:S05]  /*0aa0*/  BRA.U !UP1, `(.L_x_27) ;  /* 0x00000001093c7547 */ /* 0x000fea000b800000 */
[----:B------:R-:W3:Y:S01]  /*0ab0*/  S2UR UR5, SR_CgaCtaId ;  /* 0x00000000000579c3 */ /* 0x000ee20000008800 */
[----:B------:R-:W-:Y:S01]  /*0ac0*/  UMOV UR4, 0x400 ;  /* 0x0000040000047882 */ /* 0x000fe20000000000 */
[----:B------:R-:W4:Y:S01]  /*0ad0*/  LDCU UR6, c[0x0][0x398] ;  /* 0x00007300ff0677ac */ /* 0x000f220008000800 */
[----:B---3--:R-:W-:-:S03]  /*0ae0*/  ULEA UR5, UR5, UR4, 0x18 ;  /* 0x0000000405057291 */ /* 0x008fc6000f8ec0ff */
[----:B----4-:R-:W-:-:S09]  /*0af0*/  UMOV UR4, URZ ;  /* 0x000000ff00047c82 */ /* 0x010fd20008000000 */
.L_x_32:
[----:B0123--:R-:W-:-:S04]  /*0b00*/  IMAD R5, R2, UR6, RZ ;  /* 0x0000000602057c24 */ /* 0x00ffc8000f8e02ff */
[----:B------:R-:W-:-:S06]  /*0b10*/  IMAD.WIDE R4, R5, 0x8, R8 ;  /* 0x0000000805047825 */ /* 0x000fcc00078e0208 */
[----:B------:R-:W2:Y:S01]  /*0b20*/  LDG.E.64 R4, desc[UR12][R4.64] ;  /* 0x0000000c04047981 */ /* 0x000ea2000c1e1b00 */
[C---:B------:R-:W-:Y:S01]  /*0b30*/  IMAD R6, R2.reuse, UR10, R3 ;  /* 0x0000000a02067c24 */ /* 0x040fe2000f8e0203 */
[----:B------:R-:W-:Y:S01]  /*0b40*/  UIADD3 UR4, UPT, UPT, UR4, 0x1, URZ ;  /* 0x0000000104047890 */ /* 0x000fe2000fffe0ff */
[----:B------:R-:W-:-:S03]  /*0b50*/  IADD3 R2, PT, PT, R2, 0x1, RZ ;  /* 0x0000000102027810 */ /* 0x000fc60007ffe0ff */
[----:B------:R-:W-:Y:S01]  /*0b60*/  LEA R7, R6, UR5, 0x3 ;  /* 0x0000000506077c11 */ /* 0x000fe2000f8e18ff */
[----:B------:R-:W-:-:S04]  /*0b70*/  UISETP.NE.AND UP0, UPT, UR4, UR7, UPT ;  /* 0x000000070400728c */ /* 0x000fc8000bf05270 */
[----:B--2---:R3:W-:Y:S05]  /*0b80*/  STS.64 [R7], R4 ;  /* 0x0000000407007388 */ /* 0x0047ea0000000a00 */
[----:B------:R-:W-:Y:S05]  /*0b90*/  BRA.U UP0, `(.L_x_32) ;  /* 0xfffffffd00d87547 */ /* 0x000fea000b83ffff */
.L_x_27:
[----:B------:R-:W4:Y:S01]  /*0ba0*/  LDCU UR4, c[0x0][0x388] ;  /* 0x00007100ff0477ac */ /* 0x000f220008000800 */
[----:B01----:R-:W-:Y:S02]  /*0bb0*/  CS2R R26, SRZ ;  /* 0x00000000001a7805 */ /* 0x003fe4000001ff00 */
[----:B------:R-:W-:Y:S02]  /*0bc0*/  CS2R R36, SRZ ;  /* 0x0000000000247805 */ /* 0x000fe4000001ff00 */
[----:B------:R-:W-:Y:S02]  /*0bd0*/  CS2R R34, SRZ ;  /* 0x0000000000227805 */ /* 0x000fe4000001ff00 */
[----:B------:R-:W-:Y:S01]  /*0be0*/  CS2R R32, SRZ ;  /* 0x0000000000207805 */ /* 0x000fe2000001ff00 */
[----:B----4-:R-:W-:-:S09]  /*0bf0*/  UISETP.GE.AND UP0, UPT, UR4, 0x1, UPT ;  /* 0x000000010400788c */ /* 0x010fd2000bf06270 */
[----:B------:R-:W-:Y:S05]  /*0c00*/  BRA.U !UP0, `(.L_x_33) ;  /* 0x00000011085c7547 */ /* 0x000fea000b800000 */
[----:B------:R-:W0:Y:S01]  /*0c10*/  S2UR UR5, SR_CgaCtaId ;  /* 0x00000000000579c3 */ /* 0x000e220000008800 */
[----:B------:R-:W-:Y:S01]  /*0c20*/  UMOV UR4, 0x400 ;  /* 0x0000040000047882 */ /* 0x000fe20000000000 */
[----:B------:R-:W-:Y:S01]  /*0c30*/  MOV R2, UR10 ;  /* 0x0000000a00027c02 */ /* 0x000fe20008000f00 */
[----:B------:R-:W1:Y:S01]  /*0c40*/  LDCU UR8, c[0x0][0x398] ;  /* 0x00007300ff0877ac */ /* 0x000e620008000800 */
[----:B------:R-:W-:Y:S02]  /*0c50*/  CS2R R32, SRZ ;  /* 0x0000000000207805 */ /* 0x000fe4000001ff00 */
[----:B------:R-:W-:Y:S02]  /*0c60*/  CS2R R34, SRZ ;  /* 0x0000000000227805 */ /* 0x000fe4000001ff00 */
[----:B------:R-:W-:Y:S01]  /*0c70*/  CS2R R36, SRZ ;  /* 0x0000000000247805 */ /* 0x000fe2000001ff00 */
[----:B------:R-:W4:Y:S01]  /*0c80*/  LDCU UR9, c[0x0][0x3a8] ;  /* 0x00007500ff0977ac */ /* 0x000f220008000800 */
[----:B------:R-:W-:Y:S01]  /*0c90*/  CS2R R26, SRZ ;  /* 0x00000000001a7805 */ /* 0x000fe2000001ff00 */
[----:B------:R-:W-:-:S02]  /*0ca0*/  ULOP3.LUT UR17, UR10, 0x7, URZ, 0xc0, !UPT ;  /* 0x000000070a117892 */ /* 0x000fc4000f8ec0ff */
[----:B------:R-:W-:Y:S02]  /*0cb0*/  ULOP3.LUT UR18, UR10, 0x3, URZ, 0xc0, !UPT ;  /* 0x000000030a127892 */ /* 0x000fe4000f8ec0ff */
[----:B------:R-:W-:Y:S01]  /*0cc0*/  ULOP3.LUT UR11, UR10, 0x7ffffff8, URZ, 0xc0, !UPT ;  /* 0x7ffffff80a0b7892 */ /* 0x000fe2000f8ec0ff */
[----:B------:R-:W2:Y:S01]  /*0cd0*/  LDCU.64 UR6, c[0x0][0x3a0] ;  /* 0x00007400ff0677ac */ /* 0x000ea20008000a00 */
[----:B0-----:R-:W-:Y:S02]  /*0ce0*/  ULEA UR5, UR5, UR4, 0x18 ;  /* 0x0000000405057291 */ /* 0x001fe4000f8ec0ff */
[----:B------:R-:W-:Y:S02]  /*0cf0*/  UIMAD UR4, UR10, UR10, URZ ;  /* 0x0000000a0a0472a4 */ /* 0x000fe4000f8e02ff */
[----:B-1----:R-:W-:Y:S02]  /*0d00*/  UIMAD UR10, UR10, UR8, URZ ;  /* 0x000000080a0a72a4 */ /* 0x002fe4000f8e02ff */
[----:B------:R-:W-:Y:S01]  /*0d10*/  LEA R3, R3, UR5, 0x3 ;  /* 0x0000000503037c11 */ /* 0x000fe2000f8e18ff */
[----:B----4-:R-:W-:-:S02]  /*0d20*/  USHF.L.U32 UR14, UR9, 0x1, URZ ;  /* 0x00000001090e7899 */ /* 0x010fc400080006ff */
[----:B------:R-:W-:Y:S01]  /*0d30*/  ULEA UR8, UR4, UR5, 0x3 ;  /* 0x0000000504087291 */ /* 0x000fe2000f8e18ff */
[----:B--23--:R-:W-:Y:S01]  /*0d40*/  LEA R4, R2, R3, 0x3 ;  /* 0x0000000302047211 */ /* 0x00cfe200078e18ff */
[----:B------:R-:W-:Y:S01]  /*0d50*/  UIMAD UR9, UR9, 0x3, URZ ;  /* 0x00000003090978a4 */ /* 0x000fe2000f8e02ff */
[----:B------:R-:W-:-:S03]  /*0d60*/  UMOV UR4, URZ ;  /* 0x000000ff00047c82 */ /* 0x000fc60008000000 */
[----:B------:R-:W-:-:S05]  /*0d70*/  IMAD R5, R2, 0x8, R4 ;  /* 0x0000000802057824 */ /* 0x000fca00078e0204 */
[----:B------:R-:W-:-:S04]  /*0d80*/  LEA R6, R2, R5, 0x3 ;  /* 0x0000000502067211 */ /* 0x000fc800078e18ff */
[----:B------:R-:W-:-:S04]  /*0d90*/  LEA R7, R2, R6, 0x3 ;  /* 0x0000000602077211 */ /* 0x000fc800078e18ff */
[----:B------:R-:W-:-:S05]  /*0da0*/  LEA R41, R2, R7, 0x3 ;  /* 0x0000000702297211 */ /* 0x000fca00078e18ff */
[----:B------:R-:W-:-:S07]  /*0db0*/  IMAD R43, R2, 0x8, R41 ;  /* 0x00000008022b7824 */ /* 0x000fce00078e0229 */
.L_x_40:
[----:B------:R-:W0:Y:S01]  /*0dc0*/  S2R R45, SR_TID.X ;  /* 0x00000000002d7919 */ /* 0x000e220000002100 */
[----:B------:R-:W-:Y:S01]  /*0dd0*/  HFMA2 R28, -RZ, RZ, 0, 4.76837158203125e-07 ;  /* 0x00000008ff1c7431 */ /* 0x000fe200000001ff */
[----:B-1----:R-:W1:Y:S08]  /*0de0*/  LDC R39, c[0x0][0x3a8] ;  /* 0x0000ea00ff277b82 */ /* 0x002e700000000800 */
[----:B------:R-:W-:Y:S01]  /*0df0*/  BAR.SYNC.DEFER_BLOCKING 0x0 ;  /* 0x0000000000007b1d */ /* 0x000fe20000010000 */
[----:B------:R-:W-:-:S02]  /*0e00*/  MOV R2, UR14 ;  /* 0x0000000e00027c02 */ /* 0x000fc40008000f00 */
[----:B------:R-:W-:-:S03]  /*0e10*/  MOV R40, UR9 ;  /* 0x0000000900287c02 */ /* 0x000fc60008000f00 */
[----:B------:R-:W2:Y:S01]  /*0e20*/  LDCU.64 UR20, c[0x0][0x388] ;  /* 0x00007100ff1477ac */ /* 0x000ea20008000a00 */
[----:B0-----:R-:W-:-:S05]  /*0e30*/  IMAD.WIDE.U32 R28, R45, R28, UR6 ;  /* 0x000000062d1c7e25 */ /* 0x001fca000f8e001c */
[----:B------:R-:W3:Y:S01]  /*0e40*/  LDG.E.64 R30, desc[UR12][R28.64] ;  /* 0x0000000c1c1e7981 */ /* 0x000ee2000c1e1b00 */
[----:B------:R-:W-:Y:S01]  /*0e50*/  LEA R45, R45, UR8, 0x5 ;  /* 0x000000082d2d7c11 */ /* 0x000fe2000f8e28ff */
[----:B-1----:R-:W-:-:S06]  /*0e60*/  IMAD.WIDE R38, R39, 0x8, R28 ;  /* 0x0000000827267825 */ /* 0x002fcc00078e021c */
[----:B------:R-:W4:Y:S04]  /*0e70*/  LDG.E.64 R38, desc[UR12][R38.64] ;  /* 0x0000000c26267981 */ /* 0x000f28000c1e1b00 */
[----:B---3--:R0:W-:Y:S02]  /*0e80*/  STS.64 [R45], R30 ;  /* 0x0000001e2d007388 */ /* 0x0081e40000000a00 */
[----:B0-----:R-:W-:-:S04]  /*0e90*/  IMAD.WIDE R30, R2, 0x8, R28 ;  /* 0x00000008021e7825 */ /* 0x001fc800078e021c */
[----:B------:R-:W-:Y:S02]  /*0ea0*/  IMAD.WIDE R28, R40, 0x8, R28 ;  /* 0x00000008281c7825 */ /* 0x000fe400078e021c */
[----:B------:R-:W3:Y:S04]  /*0eb0*/  LDG.E.64 R30, desc[UR12][R30.64] ;  /* 0x0000000c1e1e7981 */ /* 0x000ee8000c1e1b00 */
[----:B------:R-:W5:Y:S04]  /*0ec0*/  LDG.E.64 R28, desc[UR12][R28.64] ;  /* 0x0000000c1c1c7981 */ /* 0x000f68000c1e1b00 */
[----:B----4-:R0:W-:Y:S01]  /*0ed0*/  STS.64 [R45+0x8], R38 ;  /* 0x000008262d007388 */ /* 0x0101e20000000a00 */
[----:B--2---:R-:W-:-:S04]  /*0ee0*/  UIADD3 UR4, UPT, UPT, UR4, UR21, URZ ;  /* 0x0000001504047290 */ /* 0x004fc8000fffe0ff */
[----:B------:R-:W-:Y:S02]  /*0ef0*/  UISETP.GE.AND UP0, UPT, UR4, UR20, UPT ;  /* 0x000000140400728c */ /* 0x000fe4000bf06270 */
[----:B------:R-:W-:Y:S01]  /*0f00*/  UISETP.GE.AND UP1, UPT, UR21, 0x1, UPT ;  /* 0x000000011500788c */ /* 0x000fe2000bf26270 */
[----:B---3--:R0:W-:Y:S04]  /*0f10*/  STS.64 [R45+0x10], R30 ;  /* 0x0000101e2d007388 */ /* 0x0081e80000000a00 */
[----:B-----5:R0:W-:Y:S01]  /*0f20*/  STS.64 [R45+0x18], R28 ;  /* 0x0000181c2d007388 */ /* 0x0201e20000000a00 */
[----:B------:R-:W-:Y:S06]  /*0f30*/  BAR.SYNC.DEFER_BLOCKING 0x0 ;  /* 0x0000000000007b1d */ /* 0x000fec0000010000 */
[----:B------:R-:W-:Y:S05]  /*0f40*/  BRA.U UP0, `(.L_x_34) ;  /* 0x0000000100487547 */ /* 0x000fea000b800000 */
[----:B------:R-:W1:Y:S01]  /*0f50*/  LDC R25, c[0x0][0x398] ;  /* 0x0000e600ff197b82 */ /* 0x000e620000000800 */
[----:B------:R-:W-:-:S04]  /*0f60*/  IMAD.U32 R11, RZ, RZ, UR10 ;  /* 0x0000000aff0b7e24 */ /* 0x000fc8000f8e00ff */
[----:B------:R-:W-:-:S05]  /*0f70*/  IMAD.WIDE R8, R11, 0x8, R8 ;  /* 0x000000080b087825 */ /* 0x000fca00078e0208 */
[----:B------:R2:W5:Y:S01]  /*0f80*/  LDG.E.64 R10, desc[UR12][R8.64] ;  /* 0x0000000c080a7981 */ /* 0x000562000c1e1b00 */
[----:B-1----:R-:W-:-:S04]  /*0f90*/  IMAD.WIDE R12, R25, 0x8, R8 ;  /* 0x00000008190c7825 */ /* 0x002fc800078e0208 */
[C---:B------:R-:W-:Y:S02]  /*0fa0*/  IMAD.WIDE R14, R25.reuse, 0x8, R12 ;  /* 0x00000008190e7825 */ /* 0x040fe400078e020c */
        /* <DEDUP_REMOVED lines=11> */
[----:B--2---:R-:W5:Y:S02]  /*1060*/  LDG.E.64 R24, desc[UR12][R24.64] ;  /* 0x0000000c18187981 */ /* 0x004f64000c1e1b00 */
.L_x_34:
[----:B------:R-:W-:Y:S05]  /*1070*/  BRA.U !UP1, `(.L_x_35) ;  /* 0x0000000d090c7547 */ /* 0x000fea000b800000 */
[----:B------:R-:W-:-:S04]  /*1080*/  UIADD3 UR5, UPT, UPT, UR21, -0x1, URZ ;  /* 0xffffffff15057890 */ /* 0x000fc8000fffe0ff */
[----:B------:R-:W-:-:S03]  /*1090*/  UISETP.GE.U32.AND UP1, UPT, UR5, 0x7, UPT ;  /* 0x000000070500788c */ /* 0x000fc6000bf26070 */
[----:B------:R-:W-:-:S06]  /*10a0*/  UMOV UR5, URZ ;  /* 0x000000ff00057c82 */ /* 0x000fcc0008000000 */
[----:B------:R-:W-:Y:S05]  /*10b0*/  BRA.U !UP1, `(.L_x_36) ;  /* 0x0000000509807547 */ /* 0x000fea000b800000 */
[----:B------:R-:W-:Y:S01]  /*10c0*/  MOV R2, R3 ;  /* 0x0000000300027202 */ /* 0x000fe20000000f00 */
[----:B------:R-:W-:Y:S02]  /*10d0*/  UIADD3 UR15, UPT, UPT, -UR11, URZ, URZ ;  /* 0x000000ff0b0f7290 */ /* 0x000fe4000fffe1ff */
[----:B------:R-:W-:-:S12]  /*10e0*/  UIADD3 UR5, UPT, UPT, UR8, 0x80, URZ ;  /* 0x0000008008057890 */ /* 0x000fd8000fffe0ff */
.L_x_37:
[----:B0-----:R-:W-:Y:S01]  /*10f0*/  LDS.64 R30, [R2] ;  /* 0x00000000021e7984 */ /* 0x001fe20000000a00 */
[----:B------:R-:W-:-:S03]  /*1100*/  UIADD3 UR15, UPT, UPT, UR15, 0x8, URZ ;  /* 0x000000080f0f7890 */ /* 0x000fc6000fffe0ff */
[----:B------:R-:W0:Y:S01]  /*1110*/  LDS.64 R38, [UR5+-0x80] ;  /* 0xffff8005ff267984 */ /* 0x000e220008000a00 */
[----:B------:R-:W-:-:S03]  /*1120*/  UISETP.NE.AND UP1, UPT, UR15, URZ, UPT ;  /* 0x000000ff0f00728c */ /* 0x000fc6000bf25270 */
[----:B------:R-:W1:Y:S01]  /*1130*/  LDS.64 R28, [UR5+-0x78] ;  /* 0xffff8805ff1c7984 */ /* 0x000e620008000a00 */
[----:B0-----:R-:W-:-:S03]  /*1140*/  DFMA R32, R30, R38, R32 ;  /* 0x000000261e20722b */ /* 0x001fc60000000020 */
[----:B------:R-:W0:Y:S01]  /*1150*/  LDS.64 R38, [UR5+-0x70] ;  /* 0xffff9005ff267984 */ /* 0x000e220008000a00 */
[----:B-1----:R-:W-:-:S03]  /*1160*/  DFMA R34, R30, R28, R34 ;  /* 0x0000001c1e22722b */ /* 0x002fc60000000022 */
[----:B------:R-:W1:Y:S01]  /*1170*/  LDS.64 R28, [UR5+-0x68] ;  /* 0xffff9805ff1c7984 */ /* 0x000e620008000a00 */
[C---:B0-----:R-:W-:Y:S01]  /*1180*/  DFMA R36, R30.reuse, R38, R36 ;  /* 0x000000261e24722b */ /* 0x041fe20000000024 */
[----:B------:R-:W-:Y:S01]  /*1190*/  MOV R39, UR21 ;  /* 0x0000001500277c02 */ /* 0x000fe20008000f00 */
[----:B-1----:R-:W-:-:S03]  /*11a0*/  DFMA R30, R30, R28, R26 ;  /* 0x0000001c1e1e722b */ /* 0x002fc6000000001a */
[----:B------:R-:W-:Y:S01]  /*11b0*/  LEA R42, R39, R2, 0x3 ;  /* 0x00000002272a7211 */ /* 0x000fe200078e18ff */
[----:B------:R-:W-:Y:S04]  /*11c0*/  LDS.64 R28, [UR5+-0x58] ;  /* 0xffffa805ff1c7984 */ /* 0x000fe80008000a00 */
[----:B------:R-:W-:Y:S04]  /*11d0*/  LDS.64 R38, [UR5+-0x60] ;  /* 0xffffa005ff267984 */ /* 0x000fe80008000a00 */
[----:B------:R-:W0:Y:S02]  /*11e0*/  LDS.64 R26, [R42] ;  /* 0x000000002a1a7984 */ /* 0x000e240000000a00 */
[----:B0-----:R-:W-:-:S02]  /*11f0*/  DFMA R32, R26, R38, R32 ;  /* 0x000000261a20722b */ /* 0x001fc40000000020 */
[----:B------:R-:W0:Y:S01]  /*1200*/  LDS.64 R38, [UR5+-0x50] ;  /* 0xffffb005ff267984 */ /* 0x000e220008000a00 */
[----:B------:R-:W-:-:S03]  /*1210*/  DFMA R28, R26, R28, R34 ;  /* 0x0000001c1a1c722b */ /* 0x000fc60000000022 */
[----:B------:R-:W1:Y:S01]  /*1220*/  LDS.64 R34, [UR5+-0x48] ;  /* 0xffffb805ff227984 */ /* 0x000e620008000a00 */
[C---:B0-----:R-:W-:Y:S01]  /*1230*/  DFMA R38, R26.reuse, R38, R36 ;  /* 0x000000261a26722b */ /* 0x041fe20000000024 */
[----:B------:R-:W-:Y:S01]  /*1240*/  IMAD.U32 R37, RZ, RZ, UR21 ;  /* 0x00000015ff257e24 */ /* 0x000fe2000f8e00ff */
[----:B-1----:R-:W-:Y:S01]  /*1250*/  DFMA R34, R26, R34, R30 ;  /* 0x000000221a22722b */ /* 0x002fe2000000001e */
[----:B------:R-:W-:Y:S03]  /*1260*/  LDS.64 R30, [UR5+-0x38] ;  /* 0xffffc805ff1e7984 */ /* 0x000fe60008000a00 */
[----:B------:R-:W-:Y:S02]  /*1270*/  LEA R40, R37, R42, 0x3 ;  /* 0x0000002a25287211 */ /* 0x000fe400078e18ff */
[----:B------:R-:W-:Y:S04]  /*1280*/  LDS.64 R36, [UR5+-0x40] ;  /* 0xffffc005ff247984 */ /* 0x000fe80008000a00 */
[----:B------:R-:W0:Y:S02]  /*1290*/  LDS.64 R26, [R40] ;  /* 0x00000000281a7984 */ /* 0x000e240000000a00 */
[----:B0-----:R-:W-:-:S02]  /*12a0*/  DFMA R32, R26, R36, R32 ;  /* 0x000000241a20722b */ /* 0x001fc40000000020 */
[----:B------:R-:W0:Y:S01]  /*12b0*/  LDS.64 R36, [UR5+-0x30] ;  /* 0xffffd005ff247984 */ /* 0x000e220008000a00 */
[----:B------:R-:W-:-:S03]  /*12c0*/  DFMA R30, R26, R30, R28 ;  /* 0x0000001e1a1e722b */ /* 0x000fc6000000001c */
        /* <DEDUP_REMOVED lines=15> */
[----:B------:R-:W-:Y:S03]  /*13c0*/  LDS.64 R28, [UR5+0x8] ;  /* 0x00000805ff1c7984 */ /* 0x000fe60008000a00 */
[----:B------:R-:W-:Y:S02]  /*13d0*/  LEA R40, R37, R42, 0x3 ;  /* 0x0000002a25287211 */ /* 0x000fe400078e18ff */
[----:B------:R-:W-:Y:S04]  /*13e0*/  LDS.64 R36, [UR5] ;  /* 0x00000005ff247984 */ /* 0x000fe80008000a00 */
[----:B------:R-:W0:Y:S02]  /*13f0*/  LDS.64 R26, [R40] ;  /* 0x00000000281a7984 */ /* 0x000e240000000a00 */
[----:B0-----:R-:W-:-:S02]  /*1400*/  DFMA R32, R26, R36, R32 ;  /* 0x000000241a20722b */ /* 0x001fc40000000020 */
[----:B------:R-:W0:Y:S01]  /*1410*/  LDS.64 R36, [UR5+0x10] ;  /* 0x00001005ff247984 */ /* 0x000e220008000a00 */
[----:B------:R-:W-:-:S03]  /*1420*/  DFMA R28, R26, R28, R34 ;  /* 0x0000001c1a1c722b */ /* 0x000fc60000000022 */
[----:B------:R-:W1:Y:S01]  /*1430*/  LDS.64 R34, [UR5+0x18] ;  /* 0x00001805ff227984 */ /* 0x000e620008000a00 */
[C---:B0-----:R-:W-:Y:S01]  /*1440*/  DFMA R36, R26.reuse, R36, R38 ;  /* 0x000000241a24722b */ /* 0x041fe20000000026 */
[----:B------:R-:W-:Y:S01]  /*1450*/  MOV R39, UR21 ;  /* 0x0000001500277c02 */ /* 0x000fe20008000f00 */
[----:B-1----:R-:W-:-:S03]  /*1460*/  DFMA R34, R26, R34, R30 ;  /* 0x000000221a22722b */ /* 0x002fc6000000001e */
[----:B------:R-:W-:Y:S01]  /*1470*/  LEA R42, R39, R40, 0x3 ;  /* 0x00000028272a7211 */ /* 0x000fe200078e18ff */
[----:B------:R-:W-:Y:S04]  /*1480*/  LDS.64 R26, [UR5+0x20] ;  /* 0x00002005ff1a7984 */ /* 0x000fe80008000a00 */
[----:B------:R-:W0:Y:S04]  /*1490*/  LDS.64 R30, [R42] ;  /* 0x000000002a1e7984 */ /* 0x000e280000000a00 */
[----:B------:R-:W1:Y:S01]  /*14a0*/  LDS.64 R38, [UR5+0x28] ;  /* 0x00002805ff267984 */ /* 0x000e620008000a00 */
[----:B0-----:R-:W-:-:S03]  /*14b0*/  DFMA R32, R30, R26, R32 ;  /* 0x0000001a1e20722b */ /* 0x001fc60000000020 */
[----:B------:R-:W0:Y:S01]  /*14c0*/  LDS.64 R26, [UR5+0x30] ;  /* 0x00003005ff1a7984 */ /* 0x000e220008000a00 */
[----:B-1----:R-:W-:-:S03]  /*14d0*/  DFMA R38, R30, R38, R28 ;  /* 0x000000261e26722b */ /* 0x002fc6000000001c */
[----:B------:R-:W1:Y:S01]  /*14e0*/  LDS.64 R28, [UR5+0x38] ;  /* 0x00003805ff1c7984 */ /* 0x000e620008000a00 */
[C---:B0-----:R-:W-:Y:S01]  /*14f0*/  DFMA R26, R30.reuse, R26, R36 ;  /* 0x0000001a1e1a722b */ /* 0x041fe20000000024 */
[----:B------:R-:W-:Y:S01]  /*1500*/  IMAD.U32 R37, RZ, RZ, UR21 ;  /* 0x00000015ff257e24 */ /* 0x000fe2000f8e00ff */
[----:B-1----:R-:W-:Y:S01]  /*1510*/  DFMA R28, R30, R28, R34 ;  /* 0x0000001c1e1c722b */ /* 0x002fe20000000022 */
[----:B------:R-:W-:Y:S03]  /*1520*/  LDS.64 R34, [UR5+0x40] ;  /* 0x00004005ff227984 */ /* 0x000fe60008000a00 */
[----:B------:R-:W-:Y:S02]  /*1530*/  LEA R40, R37, R42, 0x3 ;  /* 0x0000002a25287211 */ /* 0x000fe400078e18ff */
[----:B------:R-:W-:Y:S04]  /*1540*/  LDS.64 R36, [UR5+0x48] ;  /* 0x00004805ff247984 */ /* 0x000fe80008000a00 */
        /* <DEDUP_REMOVED lines=13> */
[----:B------:R-:W-:Y:S01]  /*1620*/  LDS.64 R30, [UR5+0x78] ;  /* 0x00007805ff1e7984 */ /* 0x000fe20008000a00 */
[----:B-1----:R-:W-:-:S03]  /*1630*/  DFMA R34, R28, R34, R36 ;  /* 0x000000221c22722b */ /* 0x002fc60000000024 */
[----:B------:R-:W0:Y:S01]  /*1640*/  LDS.64 R36, [UR5+0x70] ;  /* 0x00007005ff247984 */ /* 0x000e220008000a00 */
[----:B------:R-:W-:Y:S01]  /*1650*/  UIADD3 UR5, UPT, UPT, UR5, 0x100, URZ ;  /* 0x0000010005057890 */ /* 0x000fe2000fffe0ff */
[C---:B0-----:R-:W-:Y:S02]  /*1660*/  DFMA R36, R28.reuse, R36, R26 ;  /* 0x000000241c24722b */ /* 0x041fe4000000001a */
[----:B------:R-:W-:Y:S01]  /*1670*/  DFMA R26, R28, R30, R38 ;  /* 0x0000001e1c1a722b */ /* 0x000fe20000000026 */
[----:B------:R-:W-:-:S05]  /*1680*/  IMAD.U32 R29, RZ, RZ, UR21 ;  /* 0x00000015ff1d7e24 */ /* 0x000fca000f8e00ff */
[----:B------:R-:W-:Y:S01]  /*1690*/  LEA R2, R29, R2, 0x6 ;  /* 0x000000021d027211 */ /* 0x000fe200078e30ff */
[----:B------:R-:W-:Y:S06]  /*16a0*/  BRA.U UP1, `(.L_x_37) ;  /* 0xfffffff901907547 */ /* 0x000fec000b83ffff */
[----:B------:R-:W-:-:S05]  /*16b0*/  UMOV UR5, UR11 ;  /* 0x0000000b00057c82 */ /* 0x000fca0008000000 */
.L_x_36:
[----:B------:R-:W-:-:S09]  /*16c0*/  UISETP.NE.AND UP1, UPT, UR17, URZ, UPT ;  /* 0x000000ff1100728c */ /* 0x000fd2000bf25270 */
[----:B------:R-:W-:Y:S05]  /*16d0*/  BRA.U !UP1, `(.L_x_35) ;  /* 0x0000000509747547 */ /* 0x000fea000b800000 */
[----:B------:R-:W-:Y:S02]  /*16e0*/  UIADD3 UR15, UPT, UPT, UR17, -0x1, URZ ;  /* 0xffffffff110f7890 */ /* 0x000fe4000fffe0ff */
[----:B------:R-:W-:Y:S02]  /*16f0*/  UISETP.NE.AND UP2, UPT, UR18, URZ, UPT ;  /* 0x000000ff1200728c */ /* 0x000fe4000bf45270 */
[----:B------:R-:W-:-:S09]  /*1700*/  UISETP.GE.U32.AND UP1, UPT, UR15, 0x3, UPT ;  /* 0x000000030f00788c */ /* 0x000fd2000bf26070 */
[----:B------:R-:W-:Y:S05]  /*1710*/  BRA.U !UP1, `(.L_x_38) ;  /* 0x0000000109b87547 */ /* 0x000fea000b800000 */
[----:B------:R-:W-:Y:S02]  /*1720*/  UIMAD UR15, UR5, UR21, URZ ;  /* 0x00000015050f72a4 */ /* 0x000fe4000f8e02ff */
[----:B------:R-:W-:Y:S02]  /*1730*/  ULEA UR16, UR5, UR8, 0x5 ;  /* 0x0000000805107291 */ /* 0x000fe4000f8e28ff */
[----:B------:R-:W-:Y:S02]  /*1740*/  UIADD3 UR5, UPT, UPT, UR5, 0x4, URZ ;  /* 0x0000000405057890 */ /* 0x000fe4000fffe0ff */
[----:B------:R-:W-:-:S04]  /*1750*/  MOV R2, UR15 ;  /* 0x0000000f00027c02 */ /* 0x000fc80008000f00 */
[----:B------:R-:W-:Y:S01]  /*1760*/  LEA R2, R2, R3, 0x3 ;  /* 0x0000000302027211 */ /* 0x000fe200078e18ff */
[----:B0-----:R-:W-:Y:S04]  /*1770*/  LDS.64 R38, [UR16] ;  /* 0x00000010ff267984 */ /* 0x001fe80008000a00 */
[----:B------:R-:W0:Y:S04]  /*1780*/  LDS.64 R30, [R2] ;  /* 0x00000000021e7984 */ /* 0x000e280000000a00 */
[----:B------:R-:W1:Y:S04]  /*1790*/  LDS.64 R28, [UR16+0x8] ;  /* 0x00000810ff1c7984 */ /* 0x000e680008000a00 */
[----:B------:R-:W-:Y:S01]  /*17a0*/  LDS.64 R44, [UR16+0x20] ;  /* 0x00002010ff2c7984 */ /* 0x000fe20008000a00 */
        /* <DEDUP_REMOVED lines=8> */
[----:B------:R-:W-:-:S04]  /*1830*/  LEA R36, R37, R2, 0x3 ;  /* 0x0000000225247211 */ /* 0x000fc800078e18ff */
[----:B------:R-:W-:Y:S01]  /*1840*/  LEA R2, R37, R36, 0x3 ;  /* 0x0000002425027211 */ /* 0x000fe200078e18ff */
[----:B------:R-:W0:Y:S04]  /*1850*/  LDS.64 R26, [R36] ;  /* 0x00000000241a7984 */ /* 0x000e280000000a00 */
[----:B------:R-:W-:Y:S01]  /*1860*/  LDS.64 R36, [UR16+0x50] ;  /* 0x00005010ff247984 */ /* 0x000fe20008000a00 */
[C---:B0-----:R-:W-:Y:S02]  /*1870*/  DFMA R44, R26.reuse, R44, R38 ;  /* 0x0000002c1a2c722b */ /* 0x041fe40000000026 */
[C---:B------:R-:W-:Y:S01]  /*1880*/  DFMA R34, R26.reuse, R28, R34 ;  /* 0x0000001c1a22722b */ /* 0x040fe20000000022 */
[----:B------:R-:W0:Y:S04]  /*1890*/  LDS.64 R38, [UR16+0x30] ;  /* 0x00003010ff267984 */ /* 0x000e280008000a00 */
[----:B------:R-:W1:Y:S01]  /*18a0*/  LDS.64 R28, [UR16+0x38] ;  /* 0x00003810ff1c7984 */ /* 0x000e620008000a00 */
[----:B0-----:R-:W-:-:S03]  /*18b0*/  DFMA R32, R26, R38, R32 ;  /* 0x000000261a20722b */ /* 0x001fc60000000020 */
[----:B------:R-:W-:Y:S01]  /*18c0*/  LDS.64 R38, [UR16+0x40] ;  /* 0x00004010ff267984 */ /* 0x000fe20008000a00 */
[----:B-1----:R-:W-:-:S03]  /*18d0*/  DFMA R30, R26, R28, R30 ;  /* 0x0000001c1a1e722b */ /* 0x002fc6000000001e */
[----:B------:R-:W0:Y:S04]  /*18e0*/  LDS.64 R26, [R2] ;  /* 0x00000000021a7984 */ /* 0x000e280000000a00 */
[----:B------:R-:W1:Y:S01]  /*18f0*/  LDS.64 R28, [UR16+0x48] ;  /* 0x00004810ff1c7984 */ /* 0x000e620008000a00 */
[C---:B0-----:R-:W-:Y:S02]  /*1900*/  DFMA R44, R26.reuse, R38, R44 ;  /* 0x000000261a2c722b */ /* 0x041fe4000000002c */
[C---:B------:R-:W-:Y:S01]  /*1910*/  DFMA R36, R26.reuse, R36, R32 ;  /* 0x000000241a24722b */ /* 0x040fe20000000020 */
[----:B------:R-:W0:Y:S01]  /*1920*/  LDS.64 R38, [UR16+0x58] ;  /* 0x00005810ff267984 */ /* 0x000e220008000a00 */
[----:B-1----:R-:W-:Y:S01]  /*1930*/  DFMA R34, R26, R28, R34 ;  /* 0x0000001c1a22722b */ /* 0x002fe20000000022 */
[----:B------:R-:W-:-:S02]  /*1940*/  MOV R29, UR21 ;  /* 0x00000015001d7c02 */ /* 0x000fc40008000f00 */
[----:B------:R-:W-:Y:S03]  /*1950*/  LDS.64 R32, [UR16+0x60] ;  /* 0x00006010ff207984 */ /* 0x000fe60008000a00 */
[----:B------:R-:W-:-:S06]  /*1960*/  IMAD R28, R29, 0x8, R2 ;  /* 0x000000081d1c7824 */ /* 0x000fcc00078e0202 */
[----:B------:R-:W1:Y:S01]  /*1970*/  LDS.64 R28, [R28] ;  /* 0x000000001c1c7984 */ /* 0x000e620000000a00 */
[----:B0-----:R-:W-:-:S03]  /*1980*/  DFMA R26, R26, R38, R30 ;  /* 0x000000261a1a722b */ /* 0x001fc6000000001e */
[----:B------:R-:W0:Y:S04]  /*1990*/  LDS.64 R38, [UR16+0x70] ;  /* 0x00007010ff267984 */ /* 0x000e280008000a00 */
[----:B------:R-:W2:Y:S01]  /*19a0*/  LDS.64 R30, [UR16+0x78] ;  /* 0x00007810ff1e7984 */ /* 0x000ea20008000a00 */
[----:B-1----:R-:W-:-:S03]  /*19b0*/  DFMA R32, R28, R32, R44 ;  /* 0x000000201c20722b */ /* 0x002fc6000000002c */
[----:B------:R-:W1:Y:S01]  /*19c0*/  LDS.64 R44, [UR16+0x68] ;  /* 0x00006810ff2c7984 */ /* 0x000e620008000a00 */
[C---:B0-----:R-:W-:Y:S02]  /*19d0*/  DFMA R36, R28.reuse, R38, R36 ;  /* 0x000000261c24722b */ /* 0x041fe40000000024 */
[C---:B--2---:R-:W-:Y:S02]  /*19e0*/  DFMA R26, R28.reuse, R30, R26 ;  /* 0x0000001e1c1a722b */ /* 0x044fe4000000001a */
[----:B-1----:R-:W-:-:S11]  /*19f0*/  DFMA R34, R28, R44, R34 ;  /* 0x0000002c1c22722b */ /* 0x002fd60000000022 */
.L_x_38:
[----:B------:R-:W-:Y:S05]  /*1a00*/  BRA.U !UP2, `(.L_x_35) ;  /* 0x000000010aa87547 */ /* 0x000fea000b800000 */
[----:B------:R-:W-:Y:S02]  /*1a10*/  UISETP.NE.AND UP1, UPT, UR18, 0x1, UPT ;  /* 0x000000011200788c */ /* 0x000fe4000bf25270 */
[----:B------:R-:W-:-:S07]  /*1a20*/  ULOP3.LUT UP2, URZ, UR21, 0x1, URZ, 0xc0, !UPT ;  /* 0x0000000115ff7892 */ /* 0x000fce000f84c0ff */
        /* <DEDUP_REMOVED lines=9> */
[----:B------:R-:W2:Y:S01]  /*1ac0*/  LDS.64 R44, [UR16+0x18] ;  /* 0x00001810ff2c7984 */ /* 0x000ea20008000a00 */
[----:B0-----:R-:W-:-:S03]  /*1ad0*/  DFMA R32, R30, R28, R32 ;  /* 0x0000001c1e20722b */ /* 0x001fc60000000020 */
[----:B------:R-:W0:Y:S01]  /*1ae0*/  LDS.64 R28, [UR16+0x10] ;  /* 0x00001010ff1c7984 */ /* 0x000e220008000a00 */
[C---:B-1----:R-:W-:Y:S01]  /*1af0*/  DFMA R34, R30.reuse, R38, R34 ;  /* 0x000000261e22722b */ /* 0x042fe20000000022 */
[----:B------:R-:W-:Y:S01]  /*1b00*/  MOV R39, UR21 ;  /* 0x0000001500277c02 */ /* 0x000fe20008000f00 */
[----:B--2---:R-:W-:-:S03]  /*1b10*/  DFMA R26, R30, R44, R26 ;  /* 0x0000002c1e1a722b */ /* 0x004fc6000000001a */
[----:B------:R-:W-:Y:S01]  /*1b20*/  LEA R40, R39, R2, 0x3 ;  /* 0x0000000227287211 */ /* 0x000fe200078e18ff */
[----:B------:R-:W-:Y:S04]  /*1b30*/  LDS.64 R44, [UR16+0x28] ;  /* 0x00002810ff2c7984 */ /* 0x000fe80008000a00 */
[----:B------:R-:W-:Y:S01]  /*1b40*/  LDS.64 R38, [UR16+0x20] ;  /* 0x00002010ff267984 */ /* 0x000fe20008000a00 */
[----:B0-----:R-:W-:-:S03]  /*1b50*/  DFMA R36, R30, R28, R36 ;  /* 0x0000001c1e24722b */ /* 0x001fc60000000024 */
[----:B------:R-:W0:Y:S04]  /*1b60*/  LDS.64 R28, [R40] ;  /* 0x00000000281c7984 */ /* 0x000e280000000a00 */
[----:B------:R-:W1:Y:S01]  /*1b70*/  LDS.64 R30, [UR16+0x38] ;  /* 0x00003810ff1e7984 */ /* 0x000e620008000a00 */
[----:B0-----:R-:W-:-:S03]  /*1b80*/  DFMA R32, R28, R38, R32 ;  /* 0x000000261c20722b */ /* 0x001fc60000000020 */
[----:B------:R-:W0:Y:S01]  /*1b90*/  LDS.64 R38, [UR16+0x30] ;  /* 0x00003010ff267984 */ /* 0x000e220008000a00 */
[C---:B------:R-:W-:Y:S02]  /*1ba0*/  DFMA R34, R28.reuse, R44, R34 ;  /* 0x0000002c1c22722b */ /* 0x040fe40000000022 */
[C---:B-1----:R-:W-:Y:S02]  /*1bb0*/  DFMA R26, R28.reuse, R30, R26 ;  /* 0x0000001e1c1a722b */ /* 0x042fe4000000001a */
[----:B0-----:R-:W-:-:S11]  /*1bc0*/  DFMA R36, R28, R38, R36 ;  /* 0x000000261c24722b */ /* 0x001fd60000000024 */
.L_x_39:
[----:B------:R-:W-:Y:S05]  /*1bd0*/  BRA.U !UP2, `(.L_x_35) ;  /* 0x000000010a347547 */ /* 0x000fea000b800000 */
[----:B------:R-:W-:Y:S02]  /*1be0*/  UIMAD UR15, UR5, UR21, URZ ;  /* 0x00000015050f72a4 */ /* 0x000fe4000f8e02ff */
[----:B------:R-:W-:-:S04]  /*1bf0*/  ULEA UR5, UR5, UR8, 0x5 ;  /* 0x0000000805057291 */ /* 0x000fc8000f8e28ff */
[----:B------:R-:W-:-:S05]  /*1c00*/  IMAD.U32 R44, RZ, RZ, UR15 ;  /* 0x0000000fff2c7e24 */ /* 0x000fca000f8e00ff */
[----:B------:R-:W-:Y:S01]  /*1c10*/  LEA R44, R44, R3, 0x3 ;  /* 0x000000032c2c7211 */ /* 0x000fe200078e18ff */
[----:B0-----:R-:W-:Y:S04]  /*1c20*/  LDS.64 R28, [UR5] ;  /* 0x00000005ff1c7984 */ /* 0x001fe80008000a00 */
[----:B------:R-:W-:Y:S04]  /*1c30*/  LDS.64 R38, [UR5+0x8] ;  /* 0x00000805ff267984 */ /* 0x000fe80008000a00 */
[----:B------:R-:W0:Y:S04]  /*1c40*/  LDS.64 R44, [R44] ;  /* 0x000000002c2c7984 */ /* 0x000e280000000a00 */
[----:B------:R-:W1:Y:S01]  /*1c50*/  LDS.64 R30, [UR5+0x10] ;  /* 0x00001005ff1e7984 */ /* 0x000e620008000a00 */
[----:B0-----:R-:W-:-:S03]  /*1c60*/  DFMA R32, R44, R28, R32 ;  /* 0x0000001c2c20722b */ /* 0x001fc60000000020 */
[----:B------:R-:W0:Y:S01]  /*1c70*/  LDS.64 R28, [UR5+0x18] ;  /* 0x00001805ff1c7984 */ /* 0x000e220008000a00 */
[C---:B------:R-:W-:Y:S02]  /*1c80*/  DFMA R34, R44.reuse, R38, R34 ;  /* 0x000000262c22722b */ /* 0x040fe40000000022 */
[C---:B-1----:R-:W-:Y:S02]  /*1c90*/  DFMA R36, R44.reuse, R30, R36 ;  /* 0x0000001e2c24722b */ /* 0x042fe40000000024 */
[----:B0-----:R-:W-:-:S11]  /*1ca0*/  DFMA R26, R44, R28, R26 ;  /* 0x0000001c2c1a722b */ /* 0x001fd6000000001a */
.L_x_35:
[----:B------:R-:W-:Y:S05]  /*1cb0*/  BRA.U UP0, `(.L_x_33) ;  /* 0x0000000100307547 */ /* 0x000fea000b800000 */
[----:B------:R-:W-:Y:S01]  /*1cc0*/  MOV R2, UR21 ;  /* 0x0000001500027c02 */ /* 0x000fe20008000f00 */
[----:B-----5:R1:W-:Y:S01]  /*1cd0*/  STS.64 [R3], R10 ;  /* 0x0000000a03007388 */ /* 0x0203e20000000a00 */
[----:B------:R-:W-:Y:S02]  /*1ce0*/  UIMAD.WIDE UR6, UR21, 0x8, UR6 ;  /* 0x00000008150678a5 */ /* 0x000fe4000f8e0206 */
[----:B0-----:R-:W-:Y:S01]  /*1cf0*/  LEA R29, R2, R43, 0x3 ;  /* 0x0000002b021d7211 */ /* 0x001fe200078e18ff */
[----:B------:R1:W-:Y:S04]  /*1d00*/  STS.64 [R4], R12 ;  /* 0x0000000c04007388 */ /* 0x0003e80000000a00 */
[----:B------:R1:W-:Y:S04]  /*1d10*/  STS.64 [R5], R14 ;  /* 0x0000000e05007388 */ /* 0x0003e80000000a00 */
[----:B------:R1:W-:Y:S04]  /*1d20*/  STS.64 [R6], R16 ;  /* 0x0000001006007388 */ /* 0x0003e80000000a00 */
[----:B------:R1:W-:Y:S04]  /*1d30*/  STS.64 [R7], R18 ;  /* 0x0000001207007388 */ /* 0x0003e80000000a00 */
[----:B------:R1:W-:Y:S04]  /*1d40*/  STS.64 [R41], R20 ;  /* 0x0000001429007388 */ /* 0x0003e80000000a00 */
[----:B------:R1:W-:Y:S04]  /*1d50*/  STS.64 [R43], R22 ;  /* 0x000000162b007388 */ /* 0x0003e80000000a00 */
[----:B------:R1:W-:Y:S01]  /*1d60*/  STS.64 [R29], R24 ;  /* 0x000000181d007388 */ /* 0x0003e20000000a00 */
[----:B------:R-:W-:Y:S05]  /*1d70*/  BRA `(.L_x_40) ;  /* 0xfffffff000107947 */ /* 0x000fea000383ffff */
.L_x_33:
[----:B------:R-:W1:Y:S08]  /*1d80*/  LDC.64 R2, c[0x0][0x3b0] ;  /* 0x0000ec00ff027b82 */ /* 0x000e700000000a00 */
[----:B--23--:R-:W2:Y:S01]  /*1d90*/  LDC R5, c[0x0][0x3b8] ;  /* 0x0000ee00ff057b82 */ /* 0x00cea20000000800 */
[----:B-1----:R-:W-:-:S05]  /*1da0*/  IMAD.WIDE R2, R0, 0x8, R2 ;  /* 0x0000000800027825 */ /* 0x002fca00078e0202 */
[----:B------:R-:W-:Y:S01]  /*1db0*/  STG.E.64 desc[UR12][R2.64], R32 ;  /* 0x0000002002007986 */ /* 0x000fe2000c101b0c */
[C---:B--2---:R-:W-:Y:S01]  /*1dc0*/  SHF.L.U32 R7, R5.reuse, 0x1, RZ ;  /* 0x0000000105077819 */ /* 0x044fe200000006ff */
        /* <DEDUP_REMOVED lines=8> */
.L_x_41:
        /* <DEDUP_REMOVED lines=11> */
.L_x_71:


//--------------------- .text._Z28dgemm_kernel_prefetch_s2r_16iiiiPdiS_iS_i --------------------------
	.section	.text._Z28dgemm_kernel_prefetch_s2r_16iiiiPdiS_iS_i,"ax",@progbits
	.align	128
        .global         _Z28dgemm_kernel_prefetch_s2r_16iiiiPdiS_iS_i
        .type           _Z28dgemm_kernel_prefetch_s2r_16iiiiPdiS_iS_i,@function
        .size           _Z28dgemm_kernel_prefetch_s2r_16iiiiPdiS_iS_i,(.L_x_72 - _Z28dgemm_kernel_prefetch_s2r_16iiiiPdiS_iS_i)
        .other          _Z28dgemm_kernel_prefetch_s2r_16iiiiPdiS_iS_i,@"STO_CUDA_ENTRY STV_DEFAULT"
_Z28dgemm_kernel_prefetch_s2r_16iiiiPdiS_iS_i:
.text._Z28dgemm_kernel_prefetch_s2r_16iiiiPdiS_iS_i:
        /* <DEDUP_REMOVED lines=19> */
[----:B------:R-:W-:-:S05]  /*0130*/  UMOV UR4, 0x400 ;  /* 0x0000040000047882 */ /* 0x000fca0000000000 */
[----:B------:R-:W-:Y:S01]  /*0140*/  MOV R3, UR7 ;  /* 0x0000000700037c02 */ /* 0x000fe20008000f00 */
[----:B0-----:R-:W-:-:S03]  /*0150*/  ULEA UR5, UR5, UR4, 0x18 ;  /* 0x0000000405057291 */ /* 0x001fc6000f8ec0ff */
[----:B------:R-:W-:-:S09]  /*0160*/  UMOV UR4, URZ ;  /* 0x000000ff00047c82 */ /* 0x000fd20008000000 */
.L_x_44:
        /* <DEDUP_REMOVED lines=34> */
[----:B------:R-:W-:-:S05]  /*0390*/  MOV R40, UR9 ;  /* 0x0000000900287c02 */ /* 0x000fca0008000f00 */
[----:B------:R-:W-:-:S05]  /*03a0*/  IMAD R38, R40, UR4, R0 ;  /* 0x0000000428267c24 */ /* 0x000fca000f8e0200 */
[----:B------:R-:W-:-:S04]  /*03b0*/  LEA R39, R38, UR5, 0x3 ;  /* 0x0000000526277c11 */ /* 0x000fc8000f8e18ff */
[----:B------:R-:W-:-:S05]  /*03c0*/  LEA R41, R40, R39, 0x3 ;  /* 0x0000002728297211 */ /* 0x000fca00078e18ff */
[----:B------:R-:W-:-:S05]  /*03d0*/  IMAD R43, R40, 0x8, R41 ;  /* 0x00000008282b7824 */ /* 0x000fca00078e0229 */
[----:B------:R-:W-:-:S04]  /*03e0*/  LEA R45, R40, R43, 0x3 ;  /* 0x0000002b282d7211 */ /* 0x000fc800078e18ff */
[----:B------:R-:W-:-:S04]  /*03f0*/  LEA R47, R40, R45, 0x3 ;  /* 0x0000002d282f7211 */ /* 0x000fc800078e18ff */
[----:B------:R-:W-:-:S04]  /*0400*/  LEA R49, R40, R47, 0x3 ;  /* 0x0000002f28317211 */ /* 0x000fc800078e18ff */
        /* <DEDUP_REMOVED lines=8> */
[----:B------:R-:W-:Y:S01]  /*0490*/  LEA R67, R40, R65, 0x3 ;  /* 0x0000004128437211 */ /* 0x000fe200078e18ff */
[----:B------:R-:W-:-:S06]  /*04a0*/  UIADD3 UR4, UPT, UPT, UR4, 0x10, URZ ;  /* 0x0000001004047890 */ /* 0x000fcc000fffe0ff */
[----:B------:R-:W-:Y:S01]  /*04b0*/  ISETP.NE.AND P0, PT, R3, UR4, PT ;  /* 0x0000000403007c0c */ /* 0x000fe2000bf05270 */
[----:B--2---:R0:W-:Y:S04]  /*04c0*/  STS.64 [R39], R4 ;  /* 0x0000000427007388 */ /* 0x0041e80000000a00 */
[----:B---3--:R1:W-:Y:S04]  /*04d0*/  STS.64 [R41], R6 ;  /* 0x0000000629007388 */ /* 0x0083e80000000a00 */
[----:B----4-:R1:W-:Y:S04]  /*04e0*/  STS.64 [R43], R8 ;  /* 0x000000082b007388 */ /* 0x0103e80000000a00 */
[----:B-----5:R1:W-:Y:S04]  /*04f0*/  STS.64 [R45], R10 ;  /* 0x0000000a2d007388 */ /* 0x0203e80000000a00 */
        /* <DEDUP_REMOVED lines=14> */
.L_x_43:
        /* <DEDUP_REMOVED lines=32> */
[----:B------:R-:W-:-:S04]  /*07e0*/  LEA R31, R24, R29, 0x3 ;  /* 0x0000001d181f7211 */ /* 0x000fc800078e18ff */
[----:B------:R-:W-:-:S05]  /*07f0*/  LEA R33, R24, R31, 0x3 ;  /* 0x0000001f18217211 */ /* 0x000fca00078e18ff */
[----:B------:R-:W-:-:S05]  /*0800*/  IMAD R35, R24, 0x8, R33 ;  /* 0x0000000818237824 */ /* 0x000fca00078e0221 */
        /* <DEDUP_REMOVED lines=10> */
.L_x_45:
        /* <DEDUP_REMOVED lines=17> */
[----:B------:R-:W-:Y:S01]  /*09c0*/  IMAD R12, R3, UR9, R0 ;  /* 0x00000009030c7c24 */ /* 0x000fe2000f8e0200 */
[----:B------:R-:W-:Y:S01]  /*09d0*/  MOV R16, UR9 ;  /* 0x0000000900107c02 */ /* 0x000fe20008000f00 */
[----:B0-----:R-:W-:-:S06]  /*09e0*/  ULEA UR4, UR5, UR4, 0x18 ;  /* 0x0000000405047291 */ /* 0x001fcc000f8ec0ff */
[----:B------:R-:W-:-:S04]  /*09f0*/  LEA R13, R12, UR4, 0x3 ;  /* 0x000000040c0d7c11 */ /* 0x000fc8000f8e18ff */
[----:B------:R-:W-:-:S05]  /*0a00*/  LEA R17, R16, R13, 0x3 ;  /* 0x0000000d10117211 */ /* 0x000fca00078e18ff */
[----:B------:R-:W-:-:S05]  /*0a10*/  IMAD R19, R16, 0x8, R17 ;  /* 0x0000000810137824 */ /* 0x000fca00078e0211 */
[----:B------:R-:W-:Y:S02]  /*0a20*/  LEA R21, R16, R19, 0x3 ;  /* 0x0000001310157211 */ /* 0x000fe400078e18ff */
[----:B------:R-:W-:Y:S01]  /*0a30*/  IADD3 R3, PT, PT, R3, 0x4, RZ ;  /* 0x0000000403037810 */ /* 0x000fe20007ffe0ff */
[----:B--2---:R2:W-:Y:S04]  /*0a40*/  STS.64 [R13], R4 ;  /* 0x000000040d007388 */ /* 0x0045e80000000a00 */
[----:B---3--:R2:W-:Y:S04]  /*0a50*/  STS.64 [R17], R6 ;  /* 0x0000000611007388 */ /* 0x0085e80000000a00 */
[----:B----4-:R2:W-:Y:S04]  /*0a60*/  STS.64 [R19], R8 ;  /* 0x0000000813007388 */ /* 0x0105e80000000a00 */
[----:B-----5:R2:W-:Y:S02]  /*0a70*/  STS.64 [R21], R10 ;  /* 0x0000000a15007388 */ /* 0x0205e40000000a00 */
.L_x_46:
[----:B------:R-:W-:Y:S05]  /*0a80*/  BRA.U !UP1, `(.L_x_42) ;  /* 0x00000001093c7547 */ /* 0x000fea000b800000 */
[----:B------:R-:W3:Y:S01]  /*0a90*/  S2UR UR5, SR_CgaCtaId ;  /* 0x00000000000579c3 */ /* 0x000ee20000008800 */
[----:B------:R-:W-:Y:S01]  /*0aa0*/  UMOV UR4, 0x400 ;  /* 0x0000040000047882 */ /* 0x000fe20000000000 */
[----:B------:R-:W4:Y:S01]  /*0ab0*/  LDCU UR7, c[0x0][0x398] ;  /* 0x00007300ff0777ac */ /* 0x000f220008000800 */
[----:B---3--:R-:W-:-:S03]  /*0ac0*/  ULEA UR5, UR5, UR4, 0x18 ;  /* 0x0000000405057291 */ /* 0x008fc6000f8ec0ff */
[----:B----4-:R-:W-:-:S09]  /*0ad0*/  UMOV UR4, URZ ;  /* 0x000000ff00047c82 */ /* 0x010fd20008000000 */
.L_x_47:
        /* <DEDUP_REMOVED lines=10> */
.L_x_42:
[----:B------:R-:W4:Y:S01]  /*0b80*/  LDCU UR4, c[0x0][0x388] ;  /* 0x00007100ff0477ac */ /* 0x000f220008000800 */
[----:B-1----:R-:W-:Y:S02]  /*0b90*/  CS2R R52, SRZ ;  /* 0x0000000000347805 */ /* 0x002fe4000001ff00 */
[----:B------:R-:W-:Y:S02]  /*0ba0*/  CS2R R54, SRZ ;  /* 0x0000000000367805 */ /* 0x000fe4000001ff00 */
[----:B------:R-:W-:Y:S02]  /*0bb0*/  CS2R R56, SRZ ;  /* 0x0000000000387805 */ /* 0x000fe4000001ff00 */
[----:B0-2---:R-:W-:Y:S01]  /*0bc0*/  CS2R R16, SRZ ;  /* 0x0000000000107805 */ /* 0x005fe2000001ff00 */
[----:B----4-:R-:W-:-:S09]  /*0bd0*/  UISETP.GE.AND UP0, UPT, UR4, 0x1, UPT ;  /* 0x000000010400788c */ /* 0x010fd2000bf06270 */
[----:B------:R-:W-:Y:S05]  /*0be0*/  BRA.U !UP0, `(.L_x_48) ;  /* 0x0000001108c87547 */ /* 0x000fea000b800000 */
[----:B------:R-:W0:Y:S01]  /*0bf0*/  S2UR UR5, SR_CgaCtaId ;  /* 0x00000000000579c3 */ /* 0x000e220000008800 */
[----:B------:R-:W-:Y:S01]  /*0c00*/  UMOV UR4, 0x400 ;  /* 0x0000040000047882 */ /* 0x000fe20000000000 */
[----:B------:R-:W-:Y:S02]  /*0c10*/  MOV R62, UR9 ;  /* 0x00000009003e7c02 */ /* 0x000fe40008000f00 */
[----:B------:R-:W-:Y:S02]  /*0c20*/  CS2R R16, SRZ ;  /* 0x0000000000107805 */ /* 0x000fe4000001ff00 */
[----:B------:R-:W-:Y:S02]  /*0c30*/  CS2R R56, SRZ ;  /* 0x0000000000387805 */ /* 0x000fe4000001ff00 */
[----:B------:R-:W-:Y:S02]  /*0c40*/  CS2R R54, SRZ ;  /* 0x0000000000367805 */ /* 0x000fe4000001ff00 */
[----:B------:R-:W-:Y:S01]  /*0c50*/  CS2R R52, SRZ ;  /* 0x0000000000347805 */ /* 0x000fe2000001ff00 */
[----:B------:R-:W-:Y:S01]  /*0c60*/  ULOP3.LUT UR11, UR9, 0x7, URZ, 0xc0, !UPT ;  /* 0x00000007090b7892 */ /* 0x000fe2000f8ec0ff */
[----:B------:R-:W1:Y:S01]  /*0c70*/  LDCU.64 UR6, c[0x0][0x3a0] ;  /* 0x00007400ff0677ac */ /* 0x000e620008000a00 */
[----:B0-----:R-:W-:-:S02]  /*0c80*/  ULEA UR5, UR5, UR4, 0x18 ;  /* 0x0000000405057291 */ /* 0x001fc4000f8ec0ff */
[----:B------:R-:W-:-:S04]  /*0c90*/  UIMAD UR4, UR9, UR9, URZ ;  /* 0x00000009090472a4 */ /* 0x000fc8000f8e02ff */
[----:B---3--:R-:W-:Y:S01]  /*0ca0*/  LEA R4, R0, UR5, 0x3 ;  /* 0x0000000500047c11 */ /* 0x008fe2000f8e18ff */
[----:B------:R-:W-:-:S03]  /*0cb0*/  ULEA UR8, UR4, UR5, 0x3 ;  /* 0x0000000504087291 */ /* 0x000fc6000f8e18ff */
[----:B------:R-:W-:Y:S01]  /*0cc0*/  UMOV UR4, URZ ;  /* 0x000000ff00047c82 */ /* 0x000fe20008000000 */
[----:B------:R-:W-:Y:S01]  /*0cd0*/  IMAD R5, R62, 0x8, R4 ;  /* 0x000000083e057824 */ /* 0x000fe200078e0204 */
[----:B------:R-:W-:-:S04]  /*0ce0*/  UIADD3 UR9, UPT, UPT, UR8, 0x80, URZ ;  /* 0x0000008008097890 */ /* 0x000fc8000fffe0ff */
        /* <DEDUP_REMOVED lines=12> */
[----:B-1----:R-:W-:-:S07]  /*0db0*/  LEA R62, R62, R61, 0x3 ;  /* 0x0000003d3e3e7211 */ /* 0x002fce00078e18ff */
.L_x_55:
[----:B------:R-:W0:Y:S01]  /*0dc0*/  LDC R63, c[0x0][0x3a8] ;  /* 0x0000ea00ff3f7b82 */ /* 0x000e220000000800 */
[----:B------:R-:W-:-:S07]  /*0dd0*/  HFMA2 R67, -RZ, RZ, 0, 4.76837158203125e-07 ;  /* 0x00000008ff437431 */ /* 0x000fce00000001ff */
[----:B------:R-:W-:Y:S01]  /*0de0*/  BAR.SYNC.DEFER_BLOCKING 0x0 ;  /* 0x0000000000007b1d */ /* 0x000fe20000010000 */
[----:B-1----:R-:W-:-:S05]  /*0df0*/  LEA R3, R0, UR8, 0x5 ;  /* 0x0000000800037c11 */ /* 0x002fca000f8e28ff */
[----:B------:R-:W1:Y:S01]  /*0e00*/  LDCU.64 UR16, c[0x0][0x388] ;  /* 0x00007100ff1077ac */ /* 0x000e620008000a00 */
[----:B------:R-:W-:-:S04]  /*0e10*/  IMAD.WIDE.U32 R66, R0, R67, UR6 ;  /* 0x0000000600427e25 */ /* 0x000fc8000f8e0043 */
[C---:B0-----:R-:W-:Y:S02]  /*0e20*/  IMAD.SHL.U32 R19, R63.reuse, 0x2, RZ ;  /* 0x000000023f137824 */ /* 0x041fe400078e00ff */
[----:B------:R-:W-:Y:S01]  /*0e30*/  IMAD R69, R63, 0x3, RZ ;  /* 0x000000033f457824 */ /* 0x000fe200078e02ff */
[----:B------:R0:W2:Y:S01]  /*0e40*/  LDG.E.64 R64, desc[UR12][R66.64] ;  /* 0x0000000c42407981 */ /* 0x0000a2000c1e1b00 */
[----:B------:R-:W-:-:S06]  /*0e50*/  IMAD.WIDE R18, R19, 0x8, R66 ;  /* 0x0000000813127825 */ /* 0x000fcc00078e0242 */
[----:B------:R-:W3:Y:S04]  /*0e60*/  LDG.E.64 R18, desc[UR12][R18.64] ;  /* 0x0000000c12127981 */ /* 0x000ee8000c1e1b00 */
[----:B---3--:R3:W-:Y:S02]  /*0e70*/  STS.64 [R3+0x10], R18 ;  /* 0x0000101203007388 */ /* 0x0087e40000000a00 */
[----:B---3--:R-:W-:-:S04]  /*0e80*/  IMAD.WIDE R18, R63, 0x8, R66 ;  /* 0x000000083f127825 */ /* 0x008fc800078e0242 */
[----:B0-----:R-:W-:Y:S02]  /*0e90*/  IMAD.WIDE R66, R69, 0x8, R66 ;  /* 0x0000000845427825 */ /* 0x001fe400078e0242 */
[----:B------:R-:W3:Y:S04]  /*0ea0*/  LDG.E.64 R18, desc[UR12][R18.64] ;  /* 0x0000000c12127981 */ /* 0x000ee8000c1e1b00 */
[----:B------:R-:W4:Y:S04]  /*0eb0*/  LDG.E.64 R66, desc[UR12][R66.64] ;  /* 0x0000000c42427981 */ /* 0x000f28000c1e1b00 */
[----:B--2---:R0:W-:Y:S01]  /*0ec0*/  STS.64 [R3], R64 ;  /* 0x0000004003007388 */ /* 0x0041e20000000a00 */
[----:B-1----:R-:W-:-:S04]  /*0ed0*/  UIADD3 UR4, UPT, UPT, UR4, UR17, URZ ;  /* 0x0000001104047290 */ /* 0x002fc8000fffe0ff */
[----:B------:R-:W-:Y:S02]  /*0ee0*/  UISETP.GE.AND UP0, UPT, UR4, UR16, UPT ;  /* 0x000000100400728c */ /* 0x000fe4000bf06270 */
[----:B------:R-:W-:Y:S01]  /*0ef0*/  UISETP.GE.AND UP1, UPT, UR17, 0x1, UPT ;  /* 0x000000011100788c */ /* 0x000fe2000bf26270 */
[----:B---3--:R0:W-:Y:S04]  /*0f00*/  STS.64 [R3+0x8], R18 ;  /* 0x0000081203007388 */ /* 0x0081e80000000a00 */
[----:B----4-:R0:W-:Y:S01]  /*0f10*/  STS.64 [R3+0x18], R66 ;  /* 0x0000184203007388 */ /* 0x0101e20000000a00 */
[----:B------:R-:W-:Y:S06]  /*0f20*/  BAR.SYNC.DEFER_BLOCKING 0x0 ;  /* 0x0000000000007b1d */ /* 0x000fec0000010000 */
[----:B------:R-:W-:Y:S05]  /*0f30*/  BRA.U UP0, `(.L_x_49) ;  /* 0x0000000100887547 */ /* 0x000fea000b800000 */
[----:B------:R-:W0:Y:S02]  /*0f40*/  LDC R50, c[0x0][0x398] ;  /* 0x0000e600ff327b82 */ /* 0x000e240000000800 */
[----:B0-----:R-:W-:-:S04]  /*0f50*/  IMAD R3, R50, UR17, RZ ;  /* 0x0000001132037c24 */ /* 0x001fc8000f8e02ff */
[----:B------:R-:W-:-:S05]  /*0f60*/  IMAD.WIDE R14, R3, 0x8, R14 ;  /* 0x00000008030e7825 */ /* 0x000fca00078e020e */
[----:B------:R1:W5:Y:S01]  /*0f70*/  LDG.E.64 R20, desc[UR12][R14.64] ;  /* 0x0000000c0e147981 */ /* 0x000362000c1e1b00 */
[----:B------:R-:W-:-:S04]  /*0f80*/  IMAD.WIDE R22, R50, 0x8, R14 ;  /* 0x0000000832167825 */ /* 0x000fc800078e020e */
        /* <DEDUP_REMOVED lines=26> */
[----:B------:R-:W-:Y:S02]  /*1130*/  IMAD.WIDE R50, R50, 0x8, R48 ;  /* 0x0000000832327825 */ /* 0x000fe400078e0230 */
[----:B------:R-:W5:Y:S04]  /*1140*/  LDG.E.64 R48, desc[UR12][R48.64] ;  /* 0x0000000c30307981 */ /* 0x000f68000c1e1b00 */
[----:B-1----:R-:W5:Y:S02]  /*1150*/  LDG.E.64 R50, desc[UR12][R50.64] ;  /* 0x0000000c32327981 */ /* 0x002f64000c1e1b00 */
.L_x_49:
[----:B------:R-:W-:Y:S05]  /*1160*/  BRA.U !UP1, `(.L_x_50) ;  /* 0x0000000d09147547 */ /* 0x000fea000b800000 */
[----:B------:R-:W-:-:S04]  /*1170*/  UIADD3 UR5, UPT, UPT, UR17, -0x1, URZ ;  /* 0xffffffff11057890 */ /* 0x000fc8000fffe0ff */
[----:B------:R-:W-:-:S03]  /*1180*/  UISETP.GE.U32.AND UP1, UPT, UR5, 0x7, UPT ;  /* 0x000000070500788c */ /* 0x000fc6000bf26070 */
[----:B------:R-:W-:-:S06]  /*1190*/  UMOV UR5, URZ ;  /* 0x000000ff00057c82 */ /* 0x000fcc0008000000 */
[----:B------:R-:W-:Y:S05]  /*11a0*/  BRA.U !UP1, `(.L_x_51) ;  /* 0x0000000509807547 */ /* 0x000fea000b800000 */
[----:B------:R-:W-:Y:S01]  /*11b0*/  ULOP3.LUT UR5, UR17, 0x7ffffff8, URZ, 0xc0, !UPT ;  /* 0x7ffffff811057892 */ /* 0x000fe2000f8ec0ff */
[----:B0-----:R-:W-:Y:S01]  /*11c0*/  MOV R3, R4 ;  /* 0x0000000400037202 */ /* 0x001fe20000000f00 */
[----:B------:R-:W-:Y:S02]  /*11d0*/  UMOV UR10, UR9 ;  /* 0x00000009000a7c82 */ /* 0x000fe40008000000 */
[----:B------:R-:W-:-:S12]  /*11e0*/  UIADD3 UR14, UPT, UPT, -UR5, URZ, URZ ;  /* 0x000000ff050e7290 */ /* 0x000fd8000fffe1ff */
.L_x_52:
[----:B------:R-:W-:Y:S01]  /*11f0*/  LDS.64 R18, [R3] ;  /* 0x0000000003127984 */ /* 0x000fe20000000a00 */
[----:B------:R-:W-:Y:S01]  /*1200*/  MOV R66, UR17 ;  /* 0x0000001100427c02 */ /* 0x000fe20008000f00 */
[----:B------:R-:W-:Y:S02]  /*1210*/  UIADD3 UR14, UPT, UPT, UR14, 0x8, URZ ;  /* 0x000000080e0e7890 */ /* 0x000fe4000fffe0ff */
[----:B------:R-:W0:Y:S02]  /*1220*/  LDS.64 R64, [UR10+-0x80] ;  /* 0xffff800aff407984 */ /* 0x000e240008000a00 */
[----:B------:R-:W-:Y:S01]  /*1230*/  UISETP.NE.AND UP1, UPT, UR14, URZ, UPT ;  /* 0x000000ff0e00728c */ /* 0x000fe2000bf25270 */
[C---:B0-----:R-:W-:Y:S01]  /*1240*/  DFMA R16, R18.reuse, R64, R16 ;  /* 0x000000401210722b */ /* 0x041fe20000000010 */
[----:B------:R-:W0:Y:S02]  /*1250*/  LDS.64 R64, [UR10+-0x78] ;  /* 0xffff880aff407984 */ /* 0x000e240008000a00 */
[----:B0-----:R-:W-:-:S02]  /*1260*/  DFMA R56, R18, R64, R56 ;  /* 0x000000401238722b */ /* 0x001fc40000000038 */
[----:B------:R-:W0:Y:S02]  /*1270*/  LDS.64 R64, [UR10+-0x70] ;  /* 0xffff900aff407984 */ /* 0x000e240008000a00 */
[C---:B0-----:R-:W-:Y:S02]  /*1280*/  DFMA R54, R18.reuse, R64, R54 ;  /* 0x000000401236722b */ /* 0x041fe40000000036 */
[----:B------:R-:W0:Y:S02]  /*1290*/  LDS.64 R64, [UR10+-0x68] ;  /* 0xffff980aff407984 */ /* 0x000e240008000a00 */
[----:B0-----:R-:W-:Y:S01]  /*12a0*/  DFMA R18, R18, R64, R52 ;  /* 0x000000401212722b */ /* 0x001fe20000000034 */
[----:B------:R-:W-:Y:S01]  /*12b0*/  MOV R52, UR17 ;  /* 0x0000001100347c02 */ /* 0x000fe20008000f00 */
[----:B------:R-:W-:Y:S03]  /*12c0*/  LDS.64 R64, [UR10+-0x60] ;  /* 0xffffa00aff407984 */ /* 0x000fe60008000a00 */
[----:B------:R-:W-:-:S05]  /*12d0*/  LEA R63, R52, R3, 0x3 ;  /* 0x00000003343f7211 */ /* 0x000fca00078e18ff */
[----:B------:R-:W0:Y:S02]  /*12e0*/  LDS.64 R52, [R63] ;  /* 0x000000003f347984 */ /* 0x000e240000000a00 */
[C---:B0-----:R-:W-:Y:S02]  /*12f0*/  DFMA R16, R52.reuse, R64, R16 ;  /* 0x000000403410722b */ /* 0x041fe40000000010 */
[----:B------:R-:W0:Y:S02]  /*1300*/  LDS.64 R64, [UR10+-0x58] ;  /* 0xffffa80aff407984 */ /* 0x000e240008000a00 */
[C---:B0-----:R-:W-:Y:S02]  /*1310*/  DFMA R56, R52.reuse, R64, R56 ;  /* 0x000000403438722b */ /* 0x041fe40000000038 */
[----:B------:R-:W0:Y:S02]  /*1320*/  LDS.64 R64, [UR10+-0x50] ;  /* 0xffffb00aff407984 */ /* 0x000e240008000a00 */
[----:B0-----:R-:W-:-:S02]  /*1330*/  DFMA R54, R52, R64, R54 ;  /* 0x000000403436722b */ /* 0x001fc40000000036 */
[----:B------:R-:W0:Y:S02]  /*1340*/  LDS.64 R64, [UR10+-0x48] ;  /* 0xffffb80aff407984 */ /* 0x000e240008000a00 */
[----:B0-----:R-:W-:Y:S01]  /*1350*/  DFMA R18, R52, R64, R18 ;  /* 0x000000403412722b */ /* 0x001fe20000000012 */
[----:B------:R-:W-:Y:S01]  /*1360*/  MOV R52, UR17 ;  /* 0x0000001100347c02 */ /* 0x000fe20008000f00 */
[----:B------:R-:W-:Y:S04]  /*1370*/  LDS.64 R64, [UR10+-0x40] ;  /* 0xffffc00aff407984 */ /* 0x000fe80008000a00 */
[----:B------:R-:W-:-:S05]  /*1380*/  IMAD R63, R52, 0x8, R63 ;  /* 0x00000008343f7824 */ /* 0x000fca00078e023f */
        /* <DEDUP_REMOVED lines=20> */
[----:B------:R-:W-:Y:S03]  /*14d0*/  LDS.64 R64, [UR10] ;  /* 0x0000000aff407984 */ /* 0x000fe60008000a00 */
[----:B------:R-:W-:-:S05]  /*14e0*/  LEA R63, R52, R63, 0x3 ;  /* 0x0000003f343f7211 */ /* 0x000fca00078e18ff */
[----:B------:R-:W0:Y:S02]  /*14f0*/  LDS.64 R52, [R63] ;  /* 0x000000003f347984 */ /* 0x000e240000000a00 */
[C---:B0-----:R-:W-:Y:S02]  /*1500*/  DFMA R16, R52.reuse, R64, R16 ;  /* 0x000000403410722b */ /* 0x041fe40000000010 */
[----:B------:R-:W0:Y:S02]  /*1510*/  LDS.64 R64, [UR10+0x8] ;  /* 0x0000080aff407984 */ /* 0x000e240008000a00 */
[C---:B0-----:R-:W-:Y:S02]  /*1520*/  DFMA R56, R52.reuse, R64, R56 ;  /* 0x000000403438722b */ /* 0x041fe40000000038 */
[----:B------:R-:W0:Y:S02]  /*1530*/  LDS.64 R64, [UR10+0x10] ;  /* 0x0000100aff407984 */ /* 0x000e240008000a00 */
[----:B0-----:R-:W-:-:S02]  /*1540*/  DFMA R54, R52, R64, R54 ;  /* 0x000000403436722b */ /* 0x001fc40000000036 */
[----:B------:R-:W0:Y:S02]  /*1550*/  LDS.64 R64, [UR10+0x18] ;  /* 0x0000180aff407984 */ /* 0x000e240008000a00 */
[----:B0-----:R-:W-:Y:S01]  /*1560*/  DFMA R18, R52, R64, R18 ;  /* 0x000000403412722b */ /* 0x001fe20000000012 */
[----:B------:R-:W-:Y:S01]  /*1570*/  IMAD.U32 R52, RZ, RZ, UR17 ;  /* 0x00000011ff347e24 */ /* 0x000fe2000f8e00ff */
[----:B------:R-:W-:Y:S04]  /*1580*/  LDS.64 R64, [UR10+0x20] ;  /* 0x0000200aff407984 */ /* 0x000fe80008000a00 */
        /* <DEDUP_REMOVED lines=9> */
[----:B------:R-:W-:Y:S01]  /*1620*/  MOV R52, UR17 ;  /* 0x0000001100347c02 */ /* 0x000fe20008000f00 */
[----:B------:R-:W-:Y:S03]  /*1630*/  LDS.64 R64, [UR10+0x40] ;  /* 0x0000400aff407984 */ /* 0x000fe60008000a00 */
[----:B------:R-:W-:-:S05]  /*1640*/  LEA R63, R52, R63, 0x3 ;  /* 0x0000003f343f7211 */ /* 0x000fca00078e18ff */
[----:B------:R-:W0:Y:S01]  /*1650*/  LDS.64 R52, [R63] ;  /* 0x000000003f347984 */ /* 0x000e220000000a00 */
[----:B------:R-:W-:Y:S01]  /*1660*/  IMAD R66, R66, 0x8, R63 ;  /* 0x0000000842427824 */ /* 0x000fe200078e023f */
[C---:B0-----:R-:W-:Y:S02]  /*1670*/  DFMA R16, R52.reuse, R64, R16 ;  /* 0x000000403410722b */ /* 0x041fe40000000010 */
[----:B------:R-:W0:Y:S02]  /*1680*/  LDS.64 R64, [UR10+0x48] ;  /* 0x0000480aff407984 */ /* 0x000e240008000a00 */
[C---:B0-----:R-:W-:Y:S02]  /*1690*/  DFMA R56, R52.reuse, R64, R56 ;  /* 0x000000403438722b */ /* 0x041fe40000000038 */
[----:B------:R-:W0:Y:S02]  /*16a0*/  LDS.64 R64, [UR10+0x50] ;  /* 0x0000500aff407984 */ /* 0x000e240008000a00 */
[----:B0-----:R-:W-:-:S02]  /*16b0*/  DFMA R54, R52, R64, R54 ;  /* 0x000000403436722b */ /* 0x001fc40000000036 */
[----:B------:R-:W0:Y:S02]  /*16c0*/  LDS.64 R64, [UR10+0x58] ;  /* 0x0000580aff407984 */ /* 0x000e240008000a00 */
[----:B0-----:R-:W-:Y:S02]  /*16d0*/  DFMA R18, R52, R64, R18 ;  /* 0x000000403412722b */ /* 0x001fe40000000012 */
[----:B------:R-:W-:Y:S04]  /*16e0*/  LDS.64 R52, [R66] ;  /* 0x0000000042347984 */ /* 0x000fe80000000a00 */
[----:B------:R-:W0:Y:S02]  /*16f0*/  LDS.64 R64, [UR10+0x60] ;  /* 0x0000600aff407984 */ /* 0x000e240008000a00 */
[----:B0-----:R-:W-:-:S02]  /*1700*/  DFMA R16, R52, R64, R16 ;  /* 0x000000403410722b */ /* 0x001fc40000000010 */
[----:B------:R-:W0:Y:S02]  /*1710*/  LDS.64 R64, [UR10+0x68] ;  /* 0x0000680aff407984 */ /* 0x000e240008000a00 */
[C---:B0-----:R-:W-:Y:S02]  /*1720*/  DFMA R56, R52.reuse, R64, R56 ;  /* 0x000000403438722b */ /* 0x041fe40000000038 */
[----:B------:R-:W0:Y:S02]  /*1730*/  LDS.64 R64, [UR10+0x70] ;  /* 0x0000700aff407984 */ /* 0x000e240008000a00 */
[C---:B0-----:R-:W-:Y:S02]  /*1740*/  DFMA R54, R52.reuse, R64, R54 ;  /* 0x000000403436722b */ /* 0x041fe40000000036 */
[----:B------:R-:W0:Y:S01]  /*1750*/  LDS.64 R64, [UR10+0x78] ;  /* 0x0000780aff407984 */ /* 0x000e220008000a00 */
[----:B------:R-:W-:Y:S01]  /*1760*/  UIADD3 UR10, UPT, UPT, UR10, 0x100, URZ ;  /* 0x000001000a0a7890 */ /* 0x000fe2000fffe0ff */
[----:B0-----:R-:W-:Y:S01]  /*1770*/  DFMA R52, R52, R64, R18 ;  /* 0x000000403434722b */ /* 0x001fe20000000012 */
[----:B------:R-:W-:-:S04]  /*1780*/  MOV R18, UR17 ;  /* 0x0000001100127c02 */ /* 0x000fc80008000f00 */
[----:B------:R-:W-:Y:S01]  /*1790*/  LEA R3, R18, R3, 0x6 ;  /* 0x0000000312037211 */ /* 0x000fe200078e30ff */
[----:B------:R-:W-:Y:S06]  /*17a0*/  BRA.U UP1, `(.L_x_52) ;  /* 0xfffffff901907547 */ /* 0x000fec000b83ffff */
.L_x_51:
[----:B------:R-:W-:-:S09]  /*17b0*/  UISETP.NE.AND UP1, UPT, UR11, URZ, UPT ;  /* 0x000000ff0b00728c */ /* 0x000fd2000bf25270 */
[----:B------:R-:W-:Y:S05]  /*17c0*/  BRA.U !UP1, `(.L_x_50) ;  /* 0x00000005097c7547 */ /* 0x000fea000b800000 */
[----:B------:R-:W-:Y:S02]  /*17d0*/  UIADD3 UR10, UPT, UPT, UR11, -0x1, URZ ;  /* 0xffffffff0b0a7890 */ /* 0x000fe4000fffe0ff */
[----:B------:R-:W-:Y:S02]  /*17e0*/  ULOP3.LUT UP2, UR15, UR17, 0x3, URZ, 0xc0, !UPT ;  /* 0x00000003110f7892 */ /* 0x000fe4000f84c0ff */
[----:B------:R-:W-:-:S09]  /*17f0*/  UISETP.GE.U32.AND UP1, UPT, UR10, 0x3, UPT ;  /* 0x000000030a00788c */ /* 0x000fd2000bf26070 */
[----:B------:R-:W-:Y:S05]  /*1800*/  BRA.U !UP1, `(.L_x_53) ;  /* 0x0000000109bc7547 */ /* 0x000fea000b800000 */
[----:B------:R-:W-:Y:S02]  /*1810*/  UIMAD UR10, UR5, UR17, URZ ;  /* 0x00000011050a72a4 */ /* 0x000fe4000f8e02ff */
[----:B------:R-:W-:Y:S02]  /*1820*/  ULEA UR14, UR5, UR8, 0x5 ;  /* 0x00000008050e7291 */ /* 0x000fe4000f8e28ff */
[----:B------:R-:W-:Y:S02]  /*1830*/  UIADD3 UR5, UPT, UPT, UR5, 0x4, URZ ;  /* 0x0000000405057890 */ /* 0x000fe4000fffe0ff */
[----:B0-----:R-:W-:-:S04]  /*1840*/  MOV R3, UR10 ;  /* 0x0000000a00037c02 */ /* 0x001fc80008000f00 */
[----:B------:R-:W-:Y:S01]  /*1850*/  LEA R3, R3, R4, 0x3 ;  /* 0x0000000403037211 */ /* 0x000fe200078e18ff */
[----:B------:R-:W-:Y:S04]  /*1860*/  LDS.64 R64, [UR14] ;  /* 0x0000000eff407984 */ /* 0x000fe80008000a00 */
[----:B------:R-:W0:Y:S04]  /*1870*/  LDS.64 R18, [R3] ;  /* 0x0000000003127984 */ /* 0x000e280000000a00 */
[----:B------:R-:W-:Y:S01]  /*1880*/  LDS.64 R66, [UR14+0x60] ;  /* 0x0000600eff427984 */ /* 0x000fe20008000a00 */
[----:B0-----:R-:W-:-:S03]  /*1890*/  DFMA R16, R18, R64, R16 ;  /* 0x000000401210722b */ /* 0x001fc60000000010 */
[----:B------:R-:W0:Y:S02]  /*18a0*/  LDS.64 R64, [UR14+0x8] ;  /* 0x0000080eff407984 */ /* 0x000e240008000a00 */
[C---:B0-----:R-:W-:Y:S02]  /*18b0*/  DFMA R56, R18.reuse, R64, R56 ;  /* 0x000000401238722b */ /* 0x041fe40000000038 */
[----:B------:R-:W0:Y:S02]  /*18c0*/  LDS.64 R64, [UR14+0x10] ;  /* 0x0000100eff407984 */ /* 0x000e240008000a00 */
[C---:B0-----:R-:W-:Y:S02]  /*18d0*/  DFMA R54, R18.reuse, R64, R54 ;  /* 0x000000401236722b */ /* 0x041fe40000000036 */
        /* <DEDUP_REMOVED lines=25> */
[----:B------:R-:W-:Y:S04]  /*1a70*/  LDS.64 R64, [UR14+0x68] ;  /* 0x0000680eff407984 */ /* 0x000fe80008000a00 */
[----:B------:R-:W-:-:S05]  /*1a80*/  IMAD R63, R52, 0x8, R3 ;  /* 0x00000008343f7824 */ /* 0x000fca00078e0203 */
[----:B------:R-:W0:Y:S02]  /*1a90*/  LDS.64 R52, [R63] ;  /* 0x000000003f347984 */ /* 0x000e240000000a00 */
[C---:B0-----:R-:W-:Y:S02]  /*1aa0*/  DFMA R16, R52.reuse, R66, R16 ;  /* 0x000000423410722b */ /* 0x041fe40000000010 */
[C---:B------:R-:W-:Y:S01]  /*1ab0*/  DFMA R56, R52.reuse, R64, R56 ;  /* 0x000000403438722b */ /* 0x040fe20000000038 */
[----:B------:R-:W0:Y:S04]  /*1ac0*/  LDS.64 R66, [UR14+0x70] ;  /* 0x0000700eff427984 */ /* 0x000e280008000a00 */
[----:B------:R-:W1:Y:S01]  /*1ad0*/  LDS.64 R64, [UR14+0x78] ;  /* 0x0000780eff407984 */ /* 0x000e620008000a00 */
[----:B0-----:R-:W-:-:S02]  /*1ae0*/  DFMA R54, R52, R66, R54 ;  /* 0x000000423436722b */ /* 0x001fc40000000036 */
[----:B-1----:R-:W-:-:S11]  /*1af0*/  DFMA R52, R52, R64, R18 ;  /* 0x000000403434722b */ /* 0x002fd60000000012 */
.L_x_53:
[----:B------:R-:W-:Y:S05]  /*1b00*/  BRA.U !UP2, `(.L_x_50) ;  /* 0x000000010aac7547 */ /* 0x000fea000b800000 */
[----:B------:R-:W-:Y:S02]  /*1b10*/  UISETP.NE.AND UP1, UPT, UR15, 0x1, UPT ;  /* 0x000000010f00788c */ /* 0x000fe4000bf25270 */
[----:B------:R-:W-:-:S04]  /*1b20*/  ULOP3.LUT UR10, UR17, 0x1, URZ, 0xc0, !UPT ;  /* 0x00000001110a7892 */ /* 0x000fc8000f8ec0ff */
[----:B------:R-:W-:-:S03]  /*1b30*/  UISETP.NE.U32.AND UP2, UPT, UR10, 0x1, UPT ;  /* 0x000000010a00788c */ /* 0x000fc6000bf45070 */
[----:B------:R-:W-:Y:S08]  /*1b40*/  BRA.U !UP1, `(.L_x_54) ;  /* 0x0000000109647547 */ /* 0x000ff0000b800000 */
        /* <DEDUP_REMOVED lines=15> */
[----:B------:R-:W-:Y:S01]  /*1c40*/  MOV R18, UR17 ;  /* 0x0000001100127c02 */ /* 0x000fe20008000f00 */
[----:B------:R-:W-:Y:S03]  /*1c50*/  LDS.64 R64, [UR14+0x28] ;  /* 0x0000280eff407984 */ /* 0x000fe60008000a00 */
[----:B------:R-:W-:-:S06]  /*1c60*/  LEA R18, R18, R3, 0x3 ;  /* 0x0000000312127211 */ /* 0x000fcc00078e18ff */
[----:B------:R-:W0:Y:S02]  /*1c70*/  LDS.64 R18, [R18] ;  /* 0x0000000012127984 */ /* 0x000e240000000a00 */
[C---:B0-----:R-:W-:Y:S02]  /*1c80*/  DFMA R16, R18.reuse, R66, R16 ;  /* 0x000000421210722b */ /* 0x041fe40000000010 */
[C---:B------:R-:W-:Y:S01]  /*1c90*/  DFMA R56, R18.reuse, R64, R56 ;  /* 0x000000401238722b */ /* 0x040fe20000000038 */
[----:B------:R-:W0:Y:S04]  /*1ca0*/  LDS.64 R66, [UR14+0x30] ;  /* 0x0000300eff427984 */ /* 0x000e280008000a00 */
[----:B------:R-:W1:Y:S01]  /*1cb0*/  LDS.64 R64, [UR14+0x38] ;  /* 0x0000380eff407984 */ /* 0x000e620008000a00 */
[----:B0-----:R-:W-:-:S02]  /*1cc0*/  DFMA R54, R18, R66, R54 ;  /* 0x000000421236722b */ /* 0x001fc40000000036 */
[----:B-1----:R-:W-:-:S11]  /*1cd0*/  DFMA R52, R18, R64, R52 ;  /* 0x000000401234722b */ /* 0x002fd60000000034 */
.L_x_54:
[----:B------:R-:W-:Y:S05]  /*1ce0*/  BRA.U UP2, `(.L_x_50) ;  /* 0x0000000102347547 */ /* 0x000fea000b800000 */
[----:B------:R-:W-:Y:S02]  /*1cf0*/  UIMAD UR10, UR5, UR17, URZ ;  /* 0x00000011050a72a4 */ /* 0x000fe4000f8e02ff */
[----:B------:R-:W-:-:S04]  /*1d00*/  ULEA UR5, UR5, UR8, 0x5 ;  /* 0x0000000805057291 */ /* 0x000fc8000f8e28ff */
[----:B0-----:R-:W-:-:S05]  /*1d10*/  IMAD.U32 R3, RZ, RZ, UR10 ;  /* 0x0000000aff037e24 */ /* 0x001fca000f8e00ff */
[----:B------:R-:W-:Y:S01]  /*1d20*/  LEA R66, R3, R4, 0x3 ;  /* 0x0000000403427211 */ /* 0x000fe200078e18ff */
[----:B------:R-:W-:Y:S04]  /*1d30*/  LDS.64 R64, [UR5] ;  /* 0x00000005ff407984 */ /* 0x000fe80008000a00 */
[----:B------:R-:W-:Y:S04]  /*1d40*/  LDS.64 R18, [UR5+0x8] ;  /* 0x00000805ff127984 */ /* 0x000fe80008000a00 */
[----:B------:R-:W0:Y:S02]  /*1d50*/  LDS.64 R66, [R66] ;  /* 0x0000000042427984 */ /* 0x000e240000000a00 */
[----:B0-----:R-:W-:-:S02]  /*1d60*/  DFMA R16, R66, R64, R16 ;  /* 0x000000404210722b */ /* 0x001fc40000000010 */
[C---:B------:R-:W-:Y:S01]  /*1d70*/  DFMA R56, R66.reuse, R18, R56 ;  /* 0x000000124238722b */ /* 0x040fe20000000038 */
[----:B------:R-:W0:Y:S04]  /*1d80*/  LDS.64 R64, [UR5+0x10] ;  /* 0x00001005ff407984 */ /* 0x000e280008000a00 */
[----:B------:R-:W1:Y:S01]  /*1d90*/  LDS.64 R18, [UR5+0x18] ;  /* 0x00001805ff127984 */ /* 0x000e620008000a00 */
[C---:B0-----:R-:W-:Y:S02]  /*1da0*/  DFMA R54, R66.reuse, R64, R54 ;  /* 0x000000404236722b */ /* 0x041fe40000000036 */
[----:B-1----:R-:W-:-:S11]  /*1db0*/  DFMA R52, R66, R18, R52 ;  /* 0x000000124234722b */ /* 0x002fd60000000034 */
.L_x_50:
[----:B------:R-:W-:Y:S05]  /*1dc0*/  BRA.U UP0, `(.L_x_48) ;  /* 0x0000000100507547 */ /* 0x000fea000b800000 */
[----:B-----5:R1:W-:Y:S01]  /*1dd0*/  STS.64 [R4], R20 ;  /* 0x0000001404007388 */ /* 0x0203e20000000a00 */
[----:B0-----:R-:W-:Y:S01]  /*1de0*/  MOV R3, UR17 ;  /* 0x0000001100037c02 */ /* 0x001fe20008000f00 */
[----:B------:R-:W-:Y:S02]  /*1df0*/  UIMAD.WIDE UR6, UR17, 0x8, UR6 ;  /* 0x00000008110678a5 */ /* 0x000fe4000f8e0206 */
[----:B------:R1:W-:Y:S01]  /*1e00*/  STS.64 [R5], R22 ;  /* 0x0000001605007388 */ /* 0x0003e20000000a00 */
[----:B------:R-:W-:-:S03]  /*1e10*/  LEA R3, R3, R62, 0x3 ;  /* 0x0000003e03037211 */ /* 0x000fc600078e18ff */
        /* <DEDUP_REMOVED lines=15> */
.L_x_48:
[----:B---3--:R-:W0:Y:S08]  /*1f10*/  LDC.64 R4, c[0x0][0x3b0] ;  /* 0x0000ec00ff047b82 */ /* 0x008e300000000a00 */
        /* <DEDUP_REMOVED lines=12> */
.L_x_56:
        /* <DEDUP_REMOVED lines=10> */
.L_x_72:


//--------------------- .text._Z19dgemm_kernel_sharediiiiPdiS_iS_i --------------------------
	.section	.text._Z19dgemm_kernel_sharediiiiPdiS_iS_i,"ax",@progbits
	.align	128
        .global         _Z19dgemm_kernel_sharediiiiPdiS_iS_i
        .type           _Z19dgemm_kernel_sharediiiiPdiS_iS_i,@function
        .size           _Z19dgemm_kernel_sharediiiiPdiS_iS_i,(.L_x_73 - _Z19dgemm_kernel_sharediiiiPdiS_iS_i)
        .other          _Z19dgemm_kernel_sharediiiiPdiS_iS_i,@"STO_CUDA_ENTRY STV_DEFAULT"
_Z19dgemm_kernel_sharediiiiPdiS_iS_i:
.text._Z19dgemm_kernel_sharediiiiPdiS_iS_i:
[----:B------:R-:W-:Y:S01]  /*0000*/  LDC R1, c[0x0][0x37c] ;  /* 0x0000df00ff017b82 */ /* 0x000fe20000000800 */
[----:B------:R-:W0:Y:S07]  /*0010*/  S2R R0, SR_TID.X ;  /* 0x0000000000007919 */ /* 0x000e2e0000002100 */
[----:B------:R-:W0:Y:S01]  /*0020*/  S2UR UR4, SR_CTAID.X ;  /* 0x00000000000479c3 */ /* 0x000e220000002500 */
[----:B------:R-:W1:Y:S01]  /*0030*/  LDCU UR5, c[0x0][0x388] ;  /* 0x00007100ff0577ac */ /* 0x000e620008000800 */
[----:B------:R-:W-:-:S02]  /*0040*/  CS2R R20, SRZ ;  /* 0x0000000000147805 */ /* 0x000fc4000001ff00 */
[----:B------:R-:W-:Y:S02]  /*0050*/  CS2R R18, SRZ ;  /* 0x0000000000127805 */ /* 0x000fe4000001ff00 */
[----:B------:R-:W-:Y:S02]  /*0060*/  CS2R R16, SRZ ;  /* 0x0000000000107805 */ /* 0x000fe4000001ff00 */
[----:B------:R-:W-:Y:S01]  /*0070*/  CS2R R22, SRZ ;  /* 0x0000000000167805 */ /* 0x000fe2000001ff00 */
[----:B------:R-:W2:Y:S01]  /*0080*/  LDCU.64 UR16, c[0x0][0x358] ;  /* 0x00006b00ff1077ac */ /* 0x000ea20008000a00 */
[----:B------:R-:W0:Y:S01]  /*0090*/  LDC R3, c[0x0][0x360] ;  /* 0x0000d800ff037b82 */ /* 0x000e220000000800 */
[----:B-1----:R-:W-:Y:S01]  /*00a0*/  UISETP.GE.AND UP0, UPT, UR5, 0x1, UPT ;  /* 0x000000010500788c */ /* 0x002fe2000bf06270 */
[----:B0-----:R-:W-:-:S05]  /*00b0*/  IMAD R2, R3, UR4, R0 ;  /* 0x0000000403027c24 */ /* 0x001fca000f8e0200 */
[----:B------:R-:W-:-:S03]  /*00c0*/  SHF.R.S32.HI R3, RZ, 0x1f, R2 ;  /* 0x0000001fff037819 */ /* 0x000fc60000011402 */
[----:B--2---:R-:W-:Y:S05]  /*00d0*/  BRA.U !UP0, `(.L_x_57) ;  /* 0x00000009087c7547 */ /* 0x004fea000b800000 */
[----:B------:R-:W0:Y:S01]  /*00e0*/  LDCU UR8, c[0x0][0x38c] ;  /* 0x00007180ff0877ac */ /* 0x000e220008000800 */
[----:B------:R-:W-:Y:S02]  /*00f0*/  CS2R R22, SRZ ;  /* 0x0000000000167805 */ /* 0x000fe4000001ff00 */
[----:B------:R-:W-:Y:S02]  /*0100*/  CS2R R16, SRZ ;  /* 0x0000000000107805 */ /* 0x000fe4000001ff00 */
[----:B------:R-:W-:Y:S02]  /*0110*/  CS2R R18, SRZ ;  /* 0x0000000000127805 */ /* 0x000fe4000001ff00 */
[----:B------:R-:W-:Y:S01]  /*0120*/  CS2R R20, SRZ ;  /* 0x0000000000147805 */ /* 0x000fe2000001ff00 */
[----:B------:R-:W1:Y:S01]  /*0130*/  LDCU.64 UR6, c[0x0][0x3a0] ;  /* 0x00007400ff0677ac */ /* 0x000e620008000a00 */
[----:B------:R-:W-:Y:S01]  /*0140*/  UMOV UR4, URZ ;  /* 0x000000ff00047c82 */ /* 0x000fe20008000000 */
[----:B0-----:R-:W-:-:S02]  /*0150*/  ULOP3.LUT UR9, UR8, 0x7ffffffc, URZ, 0xc0, !UPT ;  /* 0x7ffffffc08097892 */ /* 0x001fc4000f8ec0ff */
[----:B------:R-:W-:Y:S02]  /*0160*/  ULOP3.LUT UR8, UR8, 0x3, URZ, 0xc0, !UPT ;  /* 0x0000000308087892 */ /* 0x000fe4000f8ec0ff */
[----:B------:R-:W-:-:S12]  /*0170*/  UIADD3 UR13, UPT, UPT, -UR9, URZ, URZ ;  /* 0x000000ff090d7290 */ /* 0x000fd8000fffe1ff */
.L_x_62:
[----:B0-----:R-:W0:Y:S01]  /*0180*/  LDC R7, c[0x0][0x3a8] ;  /* 0x0000ea00ff077b82 */ /* 0x001e220000000800 */
[----:B------:R-:W-:-:S07]  /*0190*/  IMAD.MOV.U32 R5, RZ, RZ, 0x8 ;  /* 0x00000008ff057424 */ /* 0x000fce00078e00ff */
[----:B------:R-:W2:Y:S01]  /*01a0*/  S2UR UR10, SR_CgaCtaId ;  /* 0x00000000000a79c3 */ /* 0x000ea20000008800 */
[----:B-1----:R-:W-:Y:S01]  /*01b0*/  IMAD.WIDE.U32 R4, R0, R5, UR6 ;  /* 0x0000000600047e25 */ /* 0x002fe2000f8e0005 */
[----:B------:R-:W-:Y:S01]  /*01c0*/  UMOV UR5, 0x400 ;  /* 0x0000040000057882 */ /* 0x000fe20000000000 */
[----:B------:R-:W1:Y:S02]  /*01d0*/  LDCU UR14, c[0x0][0x38c] ;  /* 0x00007180ff0e77ac */ /* 0x000e640008000800 */
[C---:B0-----:R-:W-:Y:S02]  /*01e0*/  IMAD.SHL.U32 R9, R7.reuse, 0x2, RZ ;  /* 0x0000000207097824 */ /* 0x041fe400078e00ff */
[C---:B------:R-:W-:Y:S02]  /*01f0*/  IMAD R11, R7.reuse, 0x3, RZ ;  /* 0x00000003070b7824 */ /* 0x040fe400078e02ff */
[----:B------:R-:W-:-:S04]  /*0200*/  IMAD.WIDE R6, R7, 0x8, R4 ;  /* 0x0000000807067825 */ /* 0x000fc800078e0204 */
[--C-:B------:R-:W-:Y:S02]  /*0210*/  IMAD.WIDE R8, R9, 0x8, R4.reuse ;  /* 0x0000000809087825 */ /* 0x100fe400078e0204 */
[----:B------:R-:W3:Y:S02]  /*0220*/  LDG.E.64 R6, desc[UR16][R6.64] ;  /* 0x0000001006067981 */ /* 0x000ee4000c1e1b00 */
[----:B------:R-:W-:Y:S02]  /*0230*/  IMAD.WIDE R10, R11, 0x8, R4 ;  /* 0x000000080b0a7825 */ /* 0x000fe400078e0204 */
[----:B------:R-:W3:Y:S04]  /*0240*/  LDG.E.64 R4, desc[UR16][R4.64] ;  /* 0x0000001004047981 */ /* 0x000ee8000c1e1b00 */
[----:B------:R-:W4:Y:S04]  /*0250*/  LDG.E.64 R8, desc[UR16][R8.64] ;  /* 0x0000001008087981 */ /* 0x000f28000c1e1b00 */
[----:B------:R-:W4:Y:S01]  /*0260*/  LDG.E.64 R10, desc[UR16][R10.64] ;  /* 0x000000100a0a7981 */ /* 0x000f22000c1e1b00 */
[----:B--2---:R-:W-:-:S06]  /*0270*/  ULEA UR10, UR10, UR5, 0x18 ;  /* 0x000000050a0a7291 */ /* 0x004fcc000f8ec0ff */
[----:B------:R-:W-:Y:S01]  /*0280*/  LEA R13, R0, UR10, 0x4 ;  /* 0x0000000a000d7c11 */ /* 0x000fe2000f8e20ff */
[----:B-1----:R-:W-:-:S04]  /*0290*/  UISETP.GE.AND UP0, UPT, UR14, 0x1, UPT ;  /* 0x000000010e00788c */ /* 0x002fc8000bf06270 */
[----:B---3--:R0:W-:Y:S04]  /*02a0*/  STS.128 [R13], R4 ;  /* 0x000000040d007388 */ /* 0x0081e80000000c00 */
[----:B----4-:R0:W-:Y:S01]  /*02b0*/  STS.128 [R13+0x10], R8 ;  /* 0x000010080d007388 */ /* 0x0101e20000000c00 */
[----:B------:R-:W-:Y:S06]  /*02c0*/  BAR.SYNC.DEFER_BLOCKING 0x0 ;  /* 0x0000000000007b1d */ /* 0x000fec0000010000 */
[----:B------:R-:W-:Y:S05]  /*02d0*/  BRA.U !UP0, `(.L_x_58) ;  /* 0x0000000508e47547 */ /* 0x000fea000b800000 */
[----:B------:R-:W-:Y:S01]  /*02e0*/  UISETP.GE.U32.AND UP0, UPT, UR14, 0x4, UPT ;  /* 0x000000040e00788c */ /* 0x000fe2000bf06070 */
[----:B------:R-:W-:-:S08]  /*02f0*/  UMOV UR5, URZ ;  /* 0x000000ff00057c82 */ /* 0x000fd00008000000 */
[----:B------:R-:W-:Y:S05]  /*0300*/  BRA.U !UP0, `(.L_x_59) ;  /* 0x0000000508007547 */ /* 0x000fea000b800000 */
[----:B------:R-:W1:Y:S01]  /*0310*/  LDCU UR20, c[0x0][0x398] ;  /* 0x00007300ff1477ac */ /* 0x000e620008000800 */
[----:B------:R-:W-:Y:S02]  /*0320*/  UIADD3 UR5, UPT, UPT, UR4, 0x2, URZ ;  /* 0x0000000204057890 */ /* 0x000fe4000fffe0ff */
[----:B------:R-:W-:Y:S02]  /*0330*/  UIADD3 UR11, UPT, UPT, UR4, 0x3, URZ ;  /* 0x00000003040b7890 */ /* 0x000fe4000fffe0ff */
[----:B------:R-:W-:Y:S01]  /*0340*/  UIADD3 UR19, UPT, UPT, UR10, 0x20, URZ ;  /* 0x000000200a137890 */ /* 0x000fe2000fffe0ff */
[----:B------:R-:W2:Y:S01]  /*0350*/  LDCU.64 UR22, c[0x0][0x390] ;  /* 0x00007200ff1677ac */ /* 0x000ea20008000a00 */
[----:B------:R-:W-:Y:S01]  /*0360*/  UMOV UR12, UR13 ;  /* 0x0000000d000c7c82 */ /* 0x000fe20008000000 */
[----:B-1----:R-:W-:Y:S02]  /*0370*/  UIMAD UR15, UR4, UR20, URZ ;  /* 0x00000014040f72a4 */ /* 0x002fe4000f8e02ff */
[----:B------:R-:W-:-:S02]  /*0380*/  UIMAD UR5, UR5, UR20, URZ ;  /* 0x00000014050572a4 */ /* 0x000fc4000f8e02ff */
[----:B------:R-:W-:Y:S02]  /*0390*/  UIMAD UR11, UR11, UR20, URZ ;  /* 0x000000140b0b72a4 */ /* 0x000fe4000f8e02ff */
[----:B--2---:R-:W-:-:S12]  /*03a0*/  UIADD3 UR18, UPT, UPT, UR15, UR20, URZ ;  /* 0x000000140f127290 */ /* 0x004fd8000fffe0ff */
.L_x_60:
[----:B0-----:R-:W-:Y:S01]  /*03b0*/  IMAD.U32 R6, RZ, RZ, UR15 ;  /* 0x0000000fff067e24 */ /* 0x001fe2000f8e00ff */
[----:B------:R-:W-:-:S04]  /*03c0*/  IADD3 R4, P0, PT, R2, UR15, RZ ;  /* 0x0000000f02047c10 */ /* 0x000fc8000ff1e0ff */
[----:B------:R-:W-:Y:S02]  /*03d0*/  LEA.HI.X.SX32 R5, R6, R3, 0x1, P0 ;  /* 0x0000000306057211 */ /* 0x000fe400000f0eff */
[----:B------:R-:W-:-:S04]  /*03e0*/  LEA R12, P0, R4, UR22, 0x3 ;  /* 0x00000016040c7c11 */ /* 0x000fc8000f8018ff */
[----:B------:R-:W-:-:S06]  /*03f0*/  LEA.HI.X R13, R4, UR23, R5, 0x3, P0 ;  /* 0x00000017040d7c11 */ /* 0x000fcc00080f1c05 */
[----:B------:R-:W2:Y:S01]  /*0400*/  LDG.E.64 R12, desc[UR16][R12.64] ;  /* 0x000000100c0c7981 */ /* 0x000ea2000c1e1b00 */
[----:B------:R-:W-:Y:S01]  /*0410*/  IMAD.U32 R6, RZ, RZ, UR18 ;  /* 0x00000012ff067e24 */ /* 0x000fe2000f8e00ff */
[C---:B------:R-:W-:Y:S01]  /*0420*/  IADD3 R5, P0, PT, R2.reuse, UR18, RZ ;  /* 0x0000001202057c10 */ /* 0x040fe2000ff1e0ff */
[----:B------:R-:W-:Y:S01]  /*0430*/  IMAD.U32 R8, RZ, RZ, UR5 ;  /* 0x00000005ff087e24 */ /* 0x000fe2000f8e00ff */
[----:B------:R-:W-:Y:S02]  /*0440*/  IADD3 R4, P1, PT, R2, UR5, RZ ;  /* 0x0000000502047c10 */ /* 0x000fe4000ff3e0ff */
[----:B------:R-:W-:Y:S02]  /*0450*/  LEA.HI.X.SX32 R6, R6, R3, 0x1, P0 ;  /* 0x0000000306067211 */ /* 0x000fe400000f0eff */
[----:B------:R-:W-:-:S04]  /*0460*/  LEA R28, P0, R5, UR22, 0x3 ;  /* 0x00000016051c7c11 */ /* 0x000fc8000f8018ff */
[----:B------:R-:W-:Y:S02]  /*0470*/  LEA.HI.X R29, R5, UR23, R6, 0x3, P0 ;  /* 0x00000017051d7c11 */ /* 0x000fe400080f1c06 */
[----:B------:R-:W-:Y:S02]  /*0480*/  LEA.HI.X.SX32 R5, R8, R3, 0x1, P1 ;  /* 0x0000000308057211 */ /* 0x000fe400008f0eff */
[C---:B------:R-:W-:Y:S01]  /*0490*/  LEA R26, P0, R4.reuse, UR22, 0x3 ;  /* 0x00000016041a7c11 */ /* 0x040fe2000f8018ff */
[----:B------:R-:W-:Y:S01]  /*04a0*/  IMAD.U32 R6, RZ, RZ, UR11 ;  /* 0x0000000bff067e24 */ /* 0x000fe2000f8e00ff */
[----:B------:R-:W3:Y:S02]  /*04b0*/  LDG.E.64 R28, desc[UR16][R28.64] ;  /* 0x000000101c1c7981 */ /* 0x000ee4000c1e1b00 */
[----:B------:R-:W-:Y:S02]  /*04c0*/  LEA.HI.X R27, R4, UR23, R5, 0x3, P0 ;  /* 0x00000017041b7c11 */ /* 0x000fe400080f1c05 */
[----:B------:R-:W-:Y:S04]  /*04d0*/  LDS.128 R8, [UR19+-0x10] ;  /* 0xfffff013ff087984 */ /* 0x000fe80008000c00 */
[----:B------:R-:W4:Y:S01]  /*04e0*/  LDG.E.64 R26, desc[UR16][R26.64] ;  /* 0x000000101a1a7981 */ /* 0x000f22000c1e1b00 */
[----:B------:R-:W-:-:S04]  /*04f0*/  IADD3 R4, P0, PT, R2, UR11, RZ ;  /* 0x0000000b02047c10 */ /* 0x000fc8000ff1e0ff */
[----:B------:R-:W-:Y:S02]  /*0500*/  LEA.HI.X.SX32 R5, R6, R3, 0x1, P0 ;  /* 0x0000000306057211 */ /* 0x000fe400000f0eff */
[----:B------:R-:W-:-:S04]  /*0510*/  LEA R24, P0, R4, UR22, 0x3 ;  /* 0x0000001604187c11 */ /* 0x000fc8000f8018ff */
[----:B------:R-:W-:Y:S02]  /*0520*/  LEA.HI.X R25, R4, UR23, R5, 0x3, P0 ;  /* 0x0000001704197c11 */ /* 0x000fe400080f1c05 */
[----:B------:R-:W2:Y:S04]  /*0530*/  LDS.128 R4, [UR19+-0x20] ;  /* 0xffffe013ff047984 */ /* 0x000ea80008000c00 */
[----:B------:R-:W5:Y:S01]  /*0540*/  LDG.E.64 R24, desc[UR16][R24.64] ;  /* 0x0000001018187981 */ /* 0x000f62000c1e1b00 */
[----:B------:R-:W-:Y:S02]  /*0550*/  UIADD3 UR12, UPT, UPT, UR12, 0x4, URZ ;  /* 0x000000040c0c7890 */ /* 0x000fe4000fffe0ff */
[----:B------:R-:W-:Y:S02]  /*0560*/  ULEA UR18, UR20, UR18, 0x2 ;  /* 0x0000001214127291 */ /* 0x000fe4000f8e10ff */
[----:B------:R-:W-:-:S02]  /*0570*/  UISETP.NE.AND UP0, UPT, UR12, URZ, UPT ;  /* 0x000000ff0c00728c */ /* 0x000fc4000bf05270 */
[----:B------:R-:W-:Y:S02]  /*0580*/  ULEA UR5, UR20, UR5, 0x2 ;  /* 0x0000000514057291 */ /* 0x000fe4000f8e10ff */
[----:B------:R-:W-:Y:S02]  /*0590*/  ULEA UR11, UR20, UR11, 0x2 ;  /* 0x0000000b140b7291 */ /* 0x000fe4000f8e10ff */
[----:B------:R-:W-:Y:S01]  /*05a0*/  ULEA UR15, UR20, UR15, 0x2 ;  /* 0x0000000f140f7291 */ /* 0x000fe2000f8e10ff */
[C---:B--2---:R-:W-:Y:S02]  /*05b0*/  DFMA R18, R12.reuse, R6, R18 ;  /* 0x000000060c12722b */ /* 0x044fe40000000012 */
[C---:B------:R-:W-:Y:S02]  /*05c0*/  DFMA R4, R12.reuse, R4, R20 ;  /* 0x000000040c04722b */ /* 0x040fe40000000014 */
[C---:B------:R-:W-:Y:S02]  /*05d0*/  DFMA R6, R12.reuse, R8, R16 ;  /* 0x000000080c06722b */ /* 0x040fe40000000010 */
[----:B------:R-:W-:Y:S01]  /*05e0*/  DFMA R22, R12, R10, R22 ;  /* 0x0000000a0c16722b */ /* 0x000fe20000000016 */
[----:B------:R-:W0:Y:S03]  /*05f0*/  LDS.128 R12, [UR19] ;  /* 0x00000013ff0c7984 */ /* 0x000e260008000c00 */
[----:B---3--:R-:W-:-:S02]  /*0600*/  DFMA R4, R8, R28, R4 ;  /* 0x0000001c0804722b */ /* 0x008fc40000000004 */
[----:B------:R-:W-:Y:S01]  /*0610*/  DFMA R10, R10, R28, R18 ;  /* 0x0000001c0a0a722b */ /* 0x000fe20000000012 */
[----:B------:R-:W1:Y:S01]  /*0620*/  LDS.128 R16, [UR19+0x10] ;  /* 0x00001013ff107984 */ /* 0x000e620008000c00 */
[----:B0-----:R-:W-:-:S04]  /*0630*/  DFMA R8, R28, R12, R6 ;  /* 0x0000000c1c08722b */ /* 0x001fc80000000006 */
[----:B----4-:R-:W-:Y:S02]  /*0640*/  DFMA R12, R12, R26, R4 ;  /* 0x0000001a0c0c722b */ /* 0x010fe40000000004 */
[----:B------:R-:W0:Y:S01]  /*0650*/  LDS.128 R4, [UR19+0x20] ;  /* 0x00002013ff047984 */ /* 0x000e220008000c00 */
[----:B------:R-:W-:Y:S01]  /*0660*/  DFMA R22, R28, R14, R22 ;  /* 0x0000000e1c16722b */ /* 0x000fe20000000016 */
[----:B------:R-:W-:Y:S01]  /*0670*/  UIADD3 UR19, UPT, UPT, UR19, 0x40, URZ ;  /* 0x0000004013137890 */ /* 0x000fe2000fffe0ff */
[----:B------:R-:W-:Y:S02]  /*0680*/  DFMA R10, R14, R26, R10 ;  /* 0x0000001a0e0a722b */ /* 0x000fe4000000000a */
[----:B-1----:R-:W-:-:S04]  /*0690*/  DFMA R8, R26, R16, R8 ;  /* 0x000000101a08722b */ /* 0x002fc80000000008 */
[----:B------:R-:W-:Y:S02]  /*06a0*/  DFMA R22, R26, R18, R22 ;  /* 0x000000121a16722b */ /* 0x000fe40000000016 */
[-C--:B-----5:R-:W-:Y:S02]  /*06b0*/  DFMA R20, R16, R24.reuse, R12 ;  /* 0x000000181014722b */ /* 0x0a0fe4000000000c */
[----:B------:R-:W-:Y:S02]  /*06c0*/  DFMA R18, R18, R24, R10 ;  /* 0x000000181212722b */ /* 0x000fe4000000000a */
[C---:B0-----:R-:W-:Y:S02]  /*06d0*/  DFMA R16, R24.reuse, R4, R8 ;  /* 0x000000041810722b */ /* 0x041fe40000000008 */
[----:B------:R-:W-:Y:S01]  /*06e0*/  DFMA R22, R24, R6, R22 ;  /* 0x000000061816722b */ /* 0x000fe20000000016 */
[----:B------:R-:W-:Y:S10]  /*06f0*/  BRA.U UP0, `(.L_x_60) ;  /* 0xfffffffd002c7547 */ /* 0x000ff4000b83ffff */
[----:B------:R-:W-:-:S05]  /*0700*/  UMOV UR5, UR9 ;  /* 0x0000000900057c82 */ /* 0x000fca0008000000 */
.L_x_59:
[----:B------:R-:W-:-:S09]  /*0710*/  UISETP.NE.AND UP0, UPT, UR8, URZ, UPT ;  /* 0x000000ff0800728c */ /* 0x000fd2000bf05270 */
[----:B------:R-:W-:Y:S05]  /*0720*/  BRA.U !UP0, `(.L_x_58) ;  /* 0x0000000108d07547 */ /* 0x000fea000b800000 */
[----:B------:R-:W-:Y:S02]  /*0730*/  UISETP.NE.AND UP0, UPT, UR8, 0x1, UPT ;  /* 0x000000010800788c */ /* 0x000fe4000bf05270 */
[----:B------:R-:W-:-:S04]  /*0740*/  ULOP3.LUT UR11, UR14, 0x1, URZ, 0xc0, !UPT ;  /* 0x000000010e0b7892 */ /* 0x000fc8000f8ec0ff */
[----:B------:R-:W-:-:S03]  /*0750*/  UISETP.NE.U32.AND UP1, UPT, UR11, 0x1, UPT ;  /* 0x000000010b00788c */ /* 0x000fc6000bf25070 */
[----:B------:R-:W-:Y:S08]  /*0760*/  BRA.U !UP0, `(.L_x_61) ;  /* 0x0000000108787547 */ /* 0x000ff0000b800000 */
[----:B------:R-:W1:Y:S01]  /*0770*/  LDCU UR12, c[0x0][0x398] ;  /* 0x00007300ff0c77ac */ /* 0x000e620008000800 */
[----:B------:R-:W2:Y:S01]  /*0780*/  LDCU.64 UR18, c[0x0][0x390] ;  /* 0x00007200ff1277ac */ /* 0x000ea20008000a00 */
[----:B------:R-:W-:-:S04]  /*0790*/  UIADD3 UR11, UPT, UPT, UR5, UR4, URZ ;  /* 0x00000004050b7290 */ /* 0x000fc8000fffe0ff */
[----:B-1----:R-:W-:-:S06]  /*07a0*/  UIMAD UR11, UR11, UR12, URZ ;  /* 0x0000000c0b0b72a4 */ /* 0x002fcc000f8e02ff */
[----:B0-----:R-:W-:Y:S01]  /*07b0*/  IMAD.U32 R6, RZ, RZ, UR11 ;  /* 0x0000000bff067e24 */ /* 0x001fe2000f8e00ff */
[----:B------:R-:W-:Y:S01]  /*07c0*/  IADD3 R4, P0, PT, R2, UR11, RZ ;  /* 0x0000000b02047c10 */ /* 0x000fe2000ff1e0ff */
[----:B------:R-:W-:-:S03]  /*07d0*/  UIADD3 UR11, UPT, UPT, UR11, UR12, URZ ;  /* 0x0000000c0b0b7290 */ /* 0x000fc6000fffe0ff */
[----:B------:R-:W-:Y:S02]  /*07e0*/  LEA.HI.X.SX32 R5, R6, R3, 0x1, P0 ;  /* 0x0000000306057211 */ /* 0x000fe400000f0eff */
[----:B--2---:R-:W-:Y:S01]  /*07f0*/  LEA R26, P0, R4, UR18, 0x3 ;  /* 0x00000012041a7c11 */ /* 0x004fe2000f8018ff */
[----:B------:R-:W-:-:S03]  /*0800*/  IMAD.U32 R6, RZ, RZ, UR11 ;  /* 0x0000000bff067e24 */ /* 0x000fc6000f8e00ff */
[----:B------:R-:W-:Y:S02]  /*0810*/  LEA.HI.X R27, R4, UR19, R5, 0x3, P0 ;  /* 0x00000013041b7c11 */ /* 0x000fe400080f1c05 */
[----:B------:R-:W-:-:S04]  /*0820*/  IADD3 R4, P0, PT, R2, UR11, RZ ;  /* 0x0000000b02047c10 */ /* 0x000fc8000ff1e0ff */
[----:B------:R-:W-:Y:S01]  /*0830*/  LEA.HI.X.SX32 R5, R6, R3, 0x1, P0 ;  /* 0x0000000306057211 */ /* 0x000fe200000f0eff */
[----:B------:R-:W2:Y:S01]  /*0840*/  LDG.E.64 R26, desc[UR16][R26.64] ;  /* 0x000000101a1a7981 */ /* 0x000ea2000c1e1b00 */
[----:B------:R-:W-:-:S04]  /*0850*/  LEA R24, P0, R4, UR18, 0x3 ;  /* 0x0000001204187c11 */ /* 0x000fc8000f8018ff */
[----:B------:R-:W-:-:S06]  /*0860*/  LEA.HI.X R25, R4, UR19, R5, 0x3, P0 ;  /* 0x0000001304197c11 */ /* 0x000fcc00080f1c05 */
[----:B------:R-:W3:Y:S01]  /*0870*/  LDG.E.64 R24, desc[UR16][R24.64] ;  /* 0x0000001018187981 */ /* 0x000ee2000c1e1b00 */
[----:B------:R-:W-:Y:S02]  /*0880*/  ULEA UR11, UR5, UR10, 0x4 ;  /* 0x0000000a050b7291 */ /* 0x000fe4000f8e20ff */
[----:B------:R-:W-:-:S07]  /*0890*/  UIADD3 UR5, UPT, UPT, UR5, 0x2, URZ ;  /* 0x0000000205057890 */ /* 0x000fce000fffe0ff */
[----:B------:R-:W2:Y:S04]  /*08a0*/  LDS.128 R4, [UR11] ;  /* 0x0000000bff047984 */ /* 0x000ea80008000c00 */
[----:B------:R-:W0:Y:S04]  /*08b0*/  LDS.128 R8, [UR11+0x10] ;  /* 0x0000100bff087984 */ /* 0x000e280008000c00 */
[----:B------:R-:W1:Y:S01]  /*08c0*/  LDS.128 R12, [UR11+0x20] ;  /* 0x0000200bff0c7984 */ /* 0x000e620008000c00 */
[C---:B--2---:R-:W-:Y:S02]  /*08d0*/  DFMA R4, R26.reuse, R4, R20 ;  /* 0x000000041a04722b */ /* 0x044fe40000000014 */
[----:B------:R-:W-:-:S02]  /*08e0*/  DFMA R6, R26, R6, R18 ;  /* 0x000000061a06722b */ /* 0x000fc40000000012 */
[C---:B0-----:R-:W-:Y:S02]  /*08f0*/  DFMA R16, R26.reuse, R8, R16 ;  /* 0x000000081a10722b */ /* 0x041fe40000000010 */
[----:B------:R-:W-:Y:S02]  /*0900*/  DFMA R22, R26, R10, R22 ;  /* 0x0000000a1a16722b */ /* 0x000fe40000000016 */
[-C--:B---3--:R-:W-:Y:S02]  /*0910*/  DFMA R20, R8, R24.reuse, R4 ;  /* 0x000000180814722b */ /* 0x088fe40000000004 */
[----:B------:R-:W-:Y:S02]  /*0920*/  DFMA R18, R10, R24, R6 ;  /* 0x000000180a12722b */ /* 0x000fe40000000006 */
[C---:B-1----:R-:W-:Y:S02]  /*0930*/  DFMA R16, R24.reuse, R12, R16 ;  /* 0x0000000c1810722b */ /* 0x042fe40000000010 */
[----:B------:R-:W-:-:S11]  /*0940*/  DFMA R22, R24, R14, R22 ;  /* 0x0000000e1816722b */ /* 0x000fd60000000016 */
.L_x_61:
[----:B------:R-:W-:Y:S05]  /*0950*/  BRA.U UP1, `(.L_x_58) ;  /* 0x0000000101447547 */ /* 0x000fea000b800000 */
[----:B------:R-:W1:Y:S01]  /*0960*/  LDCU UR12, c[0x0][0x398] ;  /* 0x00007300ff0c77ac */ /* 0x000e620008000800 */
[----:B------:R-:W2:Y:S01]  /*0970*/  LDCU.64 UR18, c[0x0][0x390] ;  /* 0x00007200ff1277ac */ /* 0x000ea20008000a00 */
[----:B------:R-:W-:-:S04]  /*0980*/  UIADD3 UR11, UPT, UPT, UR5, UR4, URZ ;  /* 0x00000004050b7290 */ /* 0x000fc8000fffe0ff */
[----:B-1----:R-:W-:-:S06]  /*0990*/  UIMAD UR11, UR11, UR12, URZ ;  /* 0x0000000c0b0b72a4 */ /* 0x002fcc000f8e02ff */
[----:B0-----:R-:W-:Y:S01]  /*09a0*/  IMAD.U32 R6, RZ, RZ, UR11 ;  /* 0x0000000bff067e24 */ /* 0x001fe2000f8e00ff */
[----:B------:R-:W-:-:S04]  /*09b0*/  IADD3 R4, P0, PT, R2, UR11, RZ ;  /* 0x0000000b02047c10 */ /* 0x000fc8000ff1e0ff */
[----:B------:R-:W-:Y:S02]  /*09c0*/  LEA.HI.X.SX32 R5, R6, R3, 0x1, P0 ;  /* 0x0000000306057211 */ /* 0x000fe400000f0eff */
[----:B--2---:R-:W-:-:S04]  /*09d0*/  LEA R12, P0, R4, UR18, 0x3 ;  /* 0x00000012040c7c11 */ /* 0x004fc8000f8018ff */
[----:B------:R-:W-:-:S06]  /*09e0*/  LEA.HI.X R13, R4, UR19, R5, 0x3, P0 ;  /* 0x00000013040d7c11 */ /* 0x000fcc00080f1c05 */
[----:B------:R-:W2:Y:S01]  /*09f0*/  LDG.E.64 R12, desc[UR16][R12.64] ;  /* 0x000000100c0c7981 */ /* 0x000ea2000c1e1b00 */
[----:B------:R-:W-:-:S09]  /*0a00*/  ULEA UR10, UR5, UR10, 0x4 ;  /* 0x0000000a050a7291 */ /* 0x000fd2000f8e20ff */
[----:B------:R-:W2:Y:S04]  /*0a10*/  LDS.128 R4, [UR10] ;  /* 0x0000000aff047984 */ /* 0x000ea80008000c00 */
[----:B------:R-:W0:Y:S01]  /*0a20*/  LDS.128 R8, [UR10+0x10] ;  /* 0x0000100aff087984 */ /* 0x000e220008000c00 */
[C---:B--2---:R-:W-:Y:S02]  /*0a30*/  DFMA R20, R12.reuse, R4, R20 ;  /* 0x000000040c14722b */ /* 0x044fe40000000014 */
[C---:B------:R-:W-:Y:S02]  /*0a40*/  DFMA R18, R12.reuse, R6, R18 ;  /* 0x000000060c12722b */ /* 0x040fe40000000012 */
[C---:B0-----:R-:W-:Y:S02]  /*0a50*/  DFMA R16, R12.reuse, R8, R16 ;  /* 0x000000080c10722b */ /* 0x041fe40000000010 */
[----:B------:R-:W-:-:S11]  /*0a60*/  DFMA R22, R12, R10, R22 ;  /* 0x0000000a0c16722b */ /* 0x000fd60000000016 */
.L_x_58:
[----:B------:R-:W1:Y:S01]  /*0a70*/  LDCU UR5, c[0x0][0x388] ;  /* 0x00007100ff0577ac */ /* 0x000e620008000800 */
[----:B------:R-:W-:Y:S02]  /*0a80*/  UIADD3 UR4, UPT, UPT, UR4, UR14, URZ ;  /* 0x0000000e04047290 */ /* 0x000fe4000fffe0ff */
[----:B------:R-:W-:Y:S02]  /*0a90*/  UIMAD.WIDE UR6, UR14, 0x8, UR6 ;  /* 0x000000080e0678a5 */ /* 0x000fe4000f8e0206 */
[----:B-1----:R-:W-:Y:S01]  /*0aa0*/  UISETP.GE.AND UP0, UPT, UR4, UR5, UPT ;  /* 0x000000050400728c */ /* 0x002fe2000bf06270 */
[----:B------:R-:W-:Y:S08]  /*0ab0*/  BAR.SYNC.DEFER_BLOCKING 0x0 ;  /* 0x0000000000007b1d */ /* 0x000ff00000010000 */
[----:B------:R-:W-:Y:S05]  /*0ac0*/  BRA.U !UP0, `(.L_x_62) ;  /* 0xfffffff508ac7547 */ /* 0x000fea000b83ffff */
.L_x_57:
[----:B0-----:R-:W0:Y:S01]  /*0ad0*/  LDC R11, c[0x0][0x3b8] ;  /* 0x0000ee00ff0b7b82 */ /* 0x001e220000000800 */
[----:B------:R-:W1:Y:S02]  /*0ae0*/  LDCU.64 UR4, c[0x0][0x3b0] ;  /* 0x00007600ff0477ac */ /* 0x000e640008000a00 */
[----:B-1----:R-:W-:-:S04]  /*0af0*/  LEA R4, P0, R2, UR4, 0x3 ;  /* 0x0000000402047c11 */ /* 0x002fc8000f8018ff */
[----:B------:R-:W-:Y:S01]  /*0b00*/  LEA.HI.X R5, R2, UR5, R3, 0x3, P0 ;  /* 0x0000000502057c11 */ /* 0x000fe200080f1c03 */
[C---:B0-----:R-:W-:Y:S02]  /*0b10*/  IMAD.SHL.U32 R7, R11.reuse, 0x2, RZ ;  /* 0x000000020b077824 */ /* 0x041fe400078e00ff */
[C---:B------:R-:W-:Y:S02]  /*0b20*/  IMAD R9, R11.reuse, 0x3, RZ ;  /* 0x000000030b097824 */ /* 0x040fe400078e02ff */
[--C-:B------:R-:W-:Y:S01]  /*0b30*/  IMAD.WIDE R2, R11, 0x8, R4.reuse ;  /* 0x000000080b027825 */ /* 0x100fe200078e0204 */
[----:B------:R-:W-:Y:S03]  /*0b40*/  STG.E.64 desc[UR16][R4.64], R20 ;  /* 0x0000001404007986 */ /* 0x000fe6000c101b10 */
[--C-:B------:R-:W-:Y:S01]  /*0b50*/  IMAD.WIDE R6, R7, 0x8, R4.reuse ;  /* 0x0000000807067825 */ /* 0x100fe200078e0204 */
[----:B------:R-:W-:Y:S03]  /*0b60*/  STG.E.64 desc[UR16][R2.64], R18 ;  /* 0x0000001202007986 */ /* 0x000fe6000c101b10 */
[----:B------:R-:W-:Y:S01]  /*0b70*/  IMAD.WIDE R8, R9, 0x8, R4 ;  /* 0x0000000809087825 */ /* 0x000fe200078e0204 */
[----:B------:R-:W-:Y:S04]  /*0b80*/  STG.E.64 desc[UR16][R6.64], R16 ;  /* 0x0000001006007986 */ /* 0x000fe8000c101b10 */
[----:B------:R-:W-:Y:S01]  /*0b90*/  STG.E.64 desc[UR16][R8.64], R22 ;  /* 0x0000001608007986 */ /* 0x000fe2000c101b10 */
[----:B------:R-:W-:Y:S05]  /*0ba0*/  EXIT ;  /* 0x000000000000794d */ /* 0x000fea0003800000 */
.L_x_63:
        /* <DEDUP_REMOVED lines=13> */
.L_x_73:


//--------------------- .text._Z18dgemm_kernel_naiveiiiPdiS_iS_i --------------------------
	.section	.text._Z18dgemm_kernel_naiveiiiPdiS_iS_i,"ax",@progbits
	.align	128
        .global         _Z18dgemm_kernel_naiveiiiPdiS_iS_i
        .type           _Z18dgemm_kernel_naiveiiiPdiS_iS_i,@function
        .size           _Z18dgemm_kernel_naiveiiiPdiS_iS_i,(.L_x_74 - _Z18dgemm_kernel_naiveiiiPdiS_iS_i)
        .other          _Z18dgemm_kernel_naiveiiiPdiS_iS_i,@"STO_CUDA_ENTRY STV_DEFAULT"
_Z18dgemm_kernel_naiveiiiPdiS_iS_i:
.text._Z18dgemm_kernel_naiveiiiPdiS_iS_i:
[----:B------:R-:W-:Y:S01]  /*0000*/  LDC R1, c[0x0][0x37c] ;  /* 0x0000df00ff017b82 */ /* 0x000fe20000000800 */
[----:B------:R-:W0:Y:S01]  /*0010*/  S2R R3, SR_TID.X ;  /* 0x0000000000037919 */ /* 0x000e220000002100 */
[----:B------:R-:W1:Y:S06]  /*0020*/  LDCU UR4, c[0x0][0x388] ;  /* 0x00007100ff0477ac */ /* 0x000e6c0008000800 */
[----:B------:R-:W0:Y:S01]  /*0030*/  S2UR UR5, SR_CTAID.X ;  /* 0x00000000000579c3 */ /* 0x000e220000002500 */
[----:B------:R-:W-:Y:S02]  /*0040*/  CS2R R4, SRZ ;  /* 0x0000000000047805 */ /* 0x000fe4000001ff00 */
[----:B------:R-:W-:-:S02]  /*0050*/  CS2R R6, SRZ ;  /* 0x0000000000067805 */ /* 0x000fc4000001ff00 */
[----:B------:R-:W-:Y:S01]  /*0060*/  CS2R R12, SRZ ;  /* 0x00000000000c7805 */ /* 0x000fe2000001ff00 */
[----:B------:R-:W2:Y:S02]  /*0070*/  LDCU.64 UR6, c[0x0][0x358] ;  /* 0x00006b00ff0677ac */ /* 0x000ea40008000a00 */
[----:B------:R-:W0:Y:S01]  /*0080*/  LDC R0, c[0x0][0x360] ;  /* 0x0000d800ff007b82 */ /* 0x000e220000000800 */
[----:B-1----:R-:W-:Y:S01]  /*0090*/  UISETP.GE.AND UP0, UPT, UR4, 0x1, UPT ;  /* 0x000000010400788c */ /* 0x002fe2000bf06270 */
[----:B0-----:R-:W-:Y:S01]  /*00a0*/  IMAD R0, R0, UR5, R3 ;  /* 0x0000000500007c24 */ /* 0x001fe2000f8e0203 */
[----:B------:R-:W-:-:S07]  /*00b0*/  CS2R R2, SRZ ;  /* 0x0000000000027805 */ /* 0x000fce000001ff00 */
[----:B--2---:R-:W-:Y:S05]  /*00c0*/  BRA.U !UP0, `(.L_x_64) ;  /* 0x0000000108787547 */ /* 0x004fea000b800000 */
[----:B------:R-:W0:Y:S01]  /*00d0*/  LDC.64 R10, c[0x0][0x390] ;  /* 0x0000e400ff0a7b82 */ /* 0x000e220000000a00 */
[----:B------:R-:W1:Y:S01]  /*00e0*/  LDCU UR5, c[0x0][0x3a0] ;  /* 0x00007400ff0577ac */ /* 0x000e620008000800 */
[----:B------:R-:W-:Y:S02]  /*00f0*/  CS2R R12, SRZ ;  /* 0x00000000000c7805 */ /* 0x000fe4000001ff00 */
[----:B------:R-:W-:Y:S02]  /*0100*/  CS2R R2, SRZ ;  /* 0x0000000000027805 */ /* 0x000fe4000001ff00 */
[----:B------:R-:W-:Y:S02]  /*0110*/  CS2R R6, SRZ ;  /* 0x0000000000067805 */ /* 0x000fe4000001ff00 */
[----:B------:R-:W-:Y:S01]  /*0120*/  CS2R R4, SRZ ;  /* 0x0000000000047805 */ /* 0x000fe2000001ff00 */
[----:B------:R-:W-:Y:S01]  /*0130*/  UIADD3 UR4, UPT, UPT, -UR4, URZ, URZ ;  /* 0x000000ff04047290 */ /* 0x000fe2000fffe1ff */
[----:B------:R-:W2:Y:S01]  /*0140*/  LDC R9, c[0x0][0x3a4] ;  /* 0x0000e900ff097b82 */ /* 0x000ea20000000800 */
[----:B-1----:R-:W-:Y:S01]  /*0150*/  MOV R8, UR5 ;  /* 0x0000000500087c02 */ /* 0x002fe20008000f00 */
[----:B0-----:R-:W-:-:S09]  /*0160*/  IMAD.WIDE R10, R0, 0x8, R10 ;  /* 0x00000008000a7825 */ /* 0x001fd200078e020a */
.L_x_65:
[----:B------:R-:W0:Y:S01]  /*0170*/  LDC R23, c[0x0][0x3a8] ;  /* 0x0000ea00ff177b82 */ /* 0x000e220000000800 */
[----:B------:R-:W3:Y:S04]  /*0180*/  LDG.E.64 R14, desc[UR6][R10.64] ;  /* 0x000000060a0e7981 */ /* 0x000ee8000c1e1b00 */
[----:B--2---:R1:W3:Y:S03]  /*0190*/  LDG.E.64 R16, desc[UR6][R8.64] ;  /* 0x0000000608107981 */ /* 0x0042e6000c1e1b00 */
[----:B------:R-:W2:Y:S01]  /*01a0*/  LDC R25, c[0x0][0x398] ;  /* 0x0000e600ff197b82 */ /* 0x000ea20000000800 */
[----:B0-----:R-:W-:-:S04]  /*01b0*/  IMAD.WIDE R18, R23, 0x8, R8 ;  /* 0x0000000817127825 */ /* 0x001fc800078e0208 */
[C-C-:B------:R-:W-:Y:S02]  /*01c0*/  IMAD.WIDE R20, R23.reuse, 0x10, R8.reuse ;  /* 0x0000001017147825 */ /* 0x140fe400078e0208 */
[----:B------:R-:W4:Y:S02]  /*01d0*/  LDG.E.64 R18, desc[UR6][R18.64] ;  /* 0x0000000612127981 */ /* 0x000f24000c1e1b00 */
[----:B------:R-:W-:Y:S02]  /*01e0*/  IMAD.WIDE R22, R23, 0x18, R8 ;  /* 0x0000001817167825 */ /* 0x000fe400078e0208 */
[----:B------:R-:W5:Y:S04]  /*01f0*/  LDG.E.64 R20, desc[UR6][R20.64] ;  /* 0x0000000614147981 */ /* 0x000f68000c1e1b00 */
[----:B------:R-:W5:Y:S01]  /*0200*/  LDG.E.64 R22, desc[UR6][R22.64] ;  /* 0x0000000616167981 */ /* 0x000f62000c1e1b00 */
[----:B------:R-:W-:-:S04]  /*0210*/  UIADD3 UR4, UPT, UPT, UR4, 0x1, URZ ;  /* 0x0000000104047890 */ /* 0x000fc8000fffe0ff */
[----:B------:R-:W-:Y:S01]  /*0220*/  UISETP.NE.AND UP0, UPT, UR4, URZ, UPT ;  /* 0x000000ff0400728c */ /* 0x000fe2000bf05270 */
[----:B-1----:R-:W-:Y:S01]  /*0230*/  IADD3 R8, P0, PT, R8, 0x8, RZ ;  /* 0x0000000808087810 */ /* 0x002fe20007f1e0ff */
[----:B--2---:R-:W-:-:S03]  /*0240*/  IMAD.WIDE R10, R25, 0x8, R10 ;  /* 0x00000008190a7825 */ /* 0x004fc600078e020a */
[----:B------:R-:W-:Y:S01]  /*0250*/  IADD3.X R9, PT, PT, RZ, R9, RZ, P0, !PT ;  /* 0x00000009ff097210 */ /* 0x000fe200007fe4ff */
[C---:B---3--:R-:W-:Y:S02]  /*0260*/  DFMA R6, R14.reuse, R16, R6 ;  /* 0x000000100e06722b */ /* 0x048fe40000000006 */
[C---:B----4-:R-:W-:Y:S02]  /*0270*/  DFMA R4, R14.reuse, R18, R4 ;  /* 0x000000120e04722b */ /* 0x050fe40000000004 */
[C---:B-----5:R-:W-:Y:S02]  /*0280*/  DFMA R2, R14.reuse, R20, R2 ;  /* 0x000000140e02722b */ /* 0x060fe40000000002 */
[----:B------:R-:W-:Y:S01]  /*0290*/  DFMA R12, R14, R22, R12 ;  /* 0x000000160e0c722b */ /* 0x000fe2000000000c */
[----:B------:R-:W-:Y:S10]  /*02a0*/  BRA.U UP0, `(.L_x_65) ;  /* 0xfffffffd00b07547 */ /* 0x000ff4000b83ffff */
.L_x_64:
[----:B------:R-:W0:Y:S08]  /*02b0*/  LDC.64 R8, c[0x0][0x3b0] ;  /* 0x0000ec00ff087b82 */ /* 0x000e300000000a00 */
        /* <DEDUP_REMOVED lines=12> */
.L_x_66:
        /* <DEDUP_REMOVED lines=16> */
.L_x_74:


//--------------------- .nv.shared._Z15dgemm_kernel4_3iiiiiPdiS_iS_i --------------------------
	.section	.nv.shared._Z15dgemm_kernel4_3iiiiiPdiS_iS_i,"aw",@nobits
	.sectionflags	@""
	.align	16
	.zero		1024


//--------------------- .nv.shared.reserved.0     --------------------------
	.section	.nv.shared.reserved.0,"aw",@nobits
	.weak		__nv_reservedSMEM_offset_0_alias
	.size		__nv_reservedSMEM_offset_0_alias, 0, 64
	.other		__nv_reservedSMEM_offset_0_alias,@"STO_CUDA_RESERVED_SHARED STV_DEFAULT"
__nv_reservedSMEM_offset_0_alias:
	.zero		0
	.zero		64


//--------------------- .nv.shared._Z20dgemm_kernel4_2_iteriiiiiPdiS_iS_i --------------------------
	.section	.nv.shared._Z20dgemm_kernel4_2_iteriiiiiPdiS_iS_i,"aw",@nobits
	.sectionflags	@""
	.align	16
	.zero		1024


//--------------------- .nv.shared._Z15dgemm_kernel4_2iiiiiPdiS_iS_i --------------------------
	.section	.nv.shared._Z15dgemm_kernel4_2iiiiiPdiS_iS_i,"aw",@nobits
	.sectionflags	@""
	.align	16
	.zero		1024


//--------------------- .nv.shared._Z30dgemm_kernel_prefetch_s2r_4_16iiiiiPdiS_iS_i --------------------------
	.section	.nv.shared._Z30dgemm_kernel_prefetch_s2r_4_16iiiiiPdiS_iS_i,"aw",@nobits
	.sectionflags	@""
	.align	16
	.zero		1024


//--------------------- .nv.shared._Z27dgemm_kernel_prefetch_s2r_8iiiiPdiS_iS_i --------------------------
	.section	.nv.shared._Z27dgemm_kernel_prefetch_s2r_8iiiiPdiS_iS_i,"aw",@nobits
	.sectionflags	@""
	.align	16
	.zero		1024


//--------------------- .nv.shared._Z28dgemm_kernel_prefetch_s2r_16iiiiPdiS_iS_i --------------------------
	.section	.nv.shared._Z28dgemm_kernel_prefetch_s2r_16iiiiPdiS_iS_i,"aw",@nobits
	.sectionflags	@""
	.align	16
	.zero		1024


//--------------------- .nv.shared._Z19dgemm_kernel_sharediiiiPdiS_iS_i --------------------------
	.section	.nv.shared._Z19dgemm_kernel_sharediiiiPdiS_iS_i,"aw",@nobits
	.sectionflags	@""
	.align	16
	.zero		1024


//--------------------- .nv.shared._Z18dgemm_kernel_naiveiiiPdiS_iS_i --------------------------
	.section	.nv.shared._Z18dgemm_kernel_naiveiiiPdiS_iS_i,"aw",@nobits
	.sectionflags	@""
	.align	16
	.zero		1024


//--------------------- .nv.constant0._Z15dgemm_kernel4_3iiiiiPdiS_iS_i --------------------------
	.section	.nv.constant0._Z15dgemm_kernel4_3iiiiiPdiS_iS_i,"a",@progbits
	.sectionflags	@""
	.align	4
.nv.constant0._Z15dgemm_kernel4_3iiiiiPdiS_iS_i:
	.zero		964


//--------------------- .nv.constant0._Z20dgemm_kernel4_2_iteriiiiiPdiS_iS_i --------------------------
	.section	.nv.constant0._Z20dgemm_kernel4_2_iteriiiiiPdiS_iS_i,"a",@progbits
	.sectionflags	@""
	.align	4
.nv.constant0._Z20dgemm_kernel4_2_iteriiiiiPdiS_iS_i:
	.zero		964


//--------------------- .nv.constant0._Z15dgemm_kernel4_2iiiiiPdiS_iS_i --------------------------
	.section	.nv.constant0._Z15dgemm_kernel4_2iiiiiPdiS_iS_i,"a",@progbits
	.sectionflags	@""
	.align	4
.nv.constant0._Z15dgemm_kernel4_2iiiiiPdiS_iS_i:
	.zero		964


//--------------------- .nv.constant0._Z30dgemm_kernel_prefetch_s2r_4_16iiiiiPdiS_iS_i --------------------------
	.section	.nv.constant0._Z30dgemm_kernel_prefetch_s2r_4_16iiiiiPdiS_iS_i,"a",@progbits
	.sectionflags	@""
	.align	4
.nv.constant0._Z30dgemm_kernel_prefetch_s2r_4_16iiiiiPdiS_iS_i:
	.zero		964


//--------------------- .nv.constant0._Z27dgemm_kernel_prefetch_s2r_8iiiiPdiS_iS_i --------------------------
	.section	.nv.constant0._Z27dgemm_kernel_prefetch_s2r_8iiiiPdiS_iS_i,"a",@progbits
	.sectionflags	@""
	.align	4
.nv.constant0._Z27dgemm_kernel_prefetch_s2r_8iiiiPdiS_iS_i:
	.zero		956


//--------------------- .nv.constant0._Z28dgemm_kernel_prefetch_s2r_16iiiiPdiS_iS_i --------------------------
	.section	.nv.constant0._Z28dgemm_kernel_prefetch_s2r_16iiiiPdiS_iS_i,"a",@progbits
	.sectionflags	@""
	.align	4
.nv.constant0._Z28dgemm_kernel_prefetch_s2r_16iiiiPdiS_iS_i:
	.zero		956


//--------------------- .nv.constant0._Z19dgemm_kernel_sharediiiiPdiS_iS_i --------------------------
	.section	.nv.constant0._Z19dgemm_kernel_sharediiiiPdiS_iS_i,"a",@progbits
	.sectionflags	@""
	.align	4
.nv.constant0._Z19dgemm_kernel_sharediiiiPdiS_iS_i:
	.zero		956


//--------------------- .nv.constant0._Z18dgemm_kernel_naiveiiiPdiS_iS_i --------------------------
	.section	.nv.constant0._Z18dgemm_kernel_naiveiiiPdiS_iS_i,"a",@progbits
	.sectionflags	@""
	.align	4
.nv.constant0._Z18dgemm_kernel_naiveiiiPdiS_iS_i:
	.zero		956


//--------------------- SYMBOLS --------------------------

	.type		.nv.reservedSmem.offset0,@object
	.size		.nv.reservedSmem.offset0,0x4
	.type		.nv.reservedSmem.cap,@object
	.size		.nv.reservedSmem.cap,0x4
